def matmul_kernel(
    a_ptr,
    b_ptr,
    c_ptr,
    M,
    N,
    K,
    stride_am,
    stride_ak,
    stride_bk,
    stride_bn,
    stride_cm,
    stride_cn,
    BLOCK_M: tl.constexpr,
    BLOCK_N: tl.constexpr,
    BLOCK_K: tl.constexpr,
    GROUP_M: tl.constexpr,
):
    pid = tl.program_id(axis=0)
    num_pid_m = tl.cdiv(M, BLOCK_M)
    num_pid_n = tl.cdiv(N, BLOCK_N)
    num_pid_in_group = GROUP_M * num_pid_n
    group_id = pid // num_pid_in_group
    first_pid_m = group_id * GROUP_M
    group_size_m = min(num_pid_m - first_pid_m, GROUP_M)
    pid_m = first_pid_m + ((pid % num_pid_in_group) % group_size_m)
    pid_n = (pid % num_pid_in_group) // group_size_m

    offs_am = (pid_m * BLOCK_M + tl.arange(0, BLOCK_M)) % M
    offs_bn = (pid_n * BLOCK_N + tl.arange(0, BLOCK_N)) % N
    offs_k = tl.arange(0, BLOCK_K)
    a_ptrs = a_ptr + offs_am[:, None] * stride_am + offs_k[None, :] * stride_ak
    b_ptrs = b_ptr + offs_k[:, None] * stride_bk + offs_bn[None, :] * stride_bn

    acc = tl.zeros((BLOCK_M, BLOCK_N), dtype=tl.float32)
    for kk in range(0, tl.cdiv(K, BLOCK_K)):
        a = tl.load(a_ptrs, mask=offs_k[None, :] < K - kk * BLOCK_K, other=0.0)
        b = tl.load(b_ptrs, mask=offs_k[:, None] < K - kk * BLOCK_K, other=0.0)
        acc = tl.dot(a, b, acc)
        a_ptrs += BLOCK_K * stride_ak
        b_ptrs += BLOCK_K * stride_bk

    c = acc.to(c_ptr.dtype.element_ty)
    offs_cm = pid_m * BLOCK_M + tl.arange(0, BLOCK_M)
    offs_cn = pid_n * BLOCK_N + tl.arange(0, BLOCK_N)
    c_ptrs = c_ptr + offs_cm[:, None] * stride_cm + offs_cn[None, :] * stride_cn
    mask = (offs_cm[:, None] < M) & (offs_cn[None, :] < N)
    tl.store(c_ptrs, c, mask=mask)

# config = {"BLOCK_K": 128, "BLOCK_M": 64, "BLOCK_N": 128, "GROUP_M": 8, "arch": "sm_90", "dtype": "fp16", "num_ctas": 1, "num_stages": 2, "num_warps": 8}
# arch = sm_90


// ===== COMPILED SASS (sm_90a) =====

	.target	sm_90a

	.elftype	@"ET_EXEC"


//--------------------- .note.nv.tkinfo           --------------------------
	.section	.note.nv.tkinfo,"",@"SHT_NOTE"
	.sectionflags	@"SHF_NOTE_NV_TKINFO"
	.tkinfo
        /*0018*/ 	.word	0x00000002
        /*0030*/ 	.string	""
        /*0030*/ 	.string	"ptxas"
        /*0030*/ 	.string	"Cuda compilation tools, release 13.0, V13.0.88"
        /*0030*/ 	.string	"Build cuda_13.0.r13.0/compiler.36424714_0"
        /*0030*/ 	.string	"-v  -suppress-debug-info  -lineinfo  -arch sm_90a "



//--------------------- .note.nv.cuinfo           --------------------------
	.section	.note.nv.cuinfo,"",@"SHT_NOTE"
	.sectionflags	@"SHF_NOTE_NV_CUINFO"
        /*0018*/ 	.short	0x0002
        /*001a*/ 	.short	0x005a
        /*001c*/ 	.short	0x0082
	.zero		2


//--------------------- .nv.info                  --------------------------
	.section	.nv.info,"",@"SHT_CUDA_INFO"
	.align	4


	//----- nvinfo : EIATTR_REGCOUNT
	.align		4
        /*0000*/ 	.byte	0x04, 0x2f
        /*0002*/ 	.short	(.L_1 - .L_0)
	.align		4
.L_0:
        /*0004*/ 	.word	index@(matmul_kernel)
        /*0008*/ 	.word	0x000000ff


	//----- nvinfo : EIATTR_FRAME_SIZE
	.align		4
.L_1:
        /*000c*/ 	.byte	0x04, 0x11
        /*000e*/ 	.short	(.L_3 - .L_2)
	.align		4
.L_2:
        /*0010*/ 	.word	index@(matmul_kernel)
        /*0014*/ 	.word	0x00000000


	//----- nvinfo : EIATTR_MIN_STACK_SIZE
	.align		4
.L_3:
        /*0018*/ 	.byte	0x04, 0x12
        /*001a*/ 	.short	(.L_5 - .L_4)
	.align		4
.L_4:
        /*001c*/ 	.word	index@(matmul_kernel)
        /*0020*/ 	.word	0x00000000
.L_5:


//--------------------- .nv.compat                --------------------------
	.section	.nv.compat,"",@"SHT_CUDA_COMPAT_INFO"
	.align	4
        /*0000*/ 	.byte	0x02, 0x09, 0x01, 0x00, 0x02, 0x02, 0x04, 0x00, 0x02, 0x05, 0x05, 0x00, 0x03, 0x07, 0x01, 0x01
        /*0010*/ 	.byte	0x02, 0x03, 0x00, 0x00, 0x02, 0x06, 0x01, 0x00, 0x04, 0x0b, 0x08, 0x00, 0x00, 0x00, 0x00, 0x00
        /*0020*/ 	.byte	0x00, 0x00, 0x00, 0x00


//--------------------- .nv.info.matmul_kernel    --------------------------
	.section	.nv.info.matmul_kernel,"",@"SHT_CUDA_INFO"
	.sectionflags	@""
	.align	4


	//----- nvinfo : EIATTR_CUDA_API_VERSION
	.align		4
        /*0000*/ 	.byte	0x04, 0x37
        /*0002*/ 	.short	(.L_7 - .L_6)
.L_6:
        /*0004*/ 	.word	0x00000082


	//----- nvinfo : EIATTR_KPARAM_INFO
	.align		4
.L_7:
        /*0008*/ 	.byte	0x04, 0x17
        /*000a*/ 	.short	(.L_9 - .L_8)
.L_8:
        /*000c*/ 	.word	0x00000000
        /*0010*/ 	.short	0x000d
        /*0012*/ 	.short	0x0048
        /*0014*/ 	.byte	0x00, 0xf4, 0x21, 0x00


	//----- nvinfo : EIATTR_KPARAM_INFO
	.align		4
.L_9:
        /*0018*/ 	.byte	0x04, 0x17
        /*001a*/ 	.short	(.L_11 - .L_10)
.L_10:
        /*001c*/ 	.word	0x00000000
        /*0020*/ 	.short	0x000c
        /*0022*/ 	.short	0x0040
        /*0024*/ 	.byte	0x00, 0xf4, 0x21, 0x00


	//----- nvinfo : EIATTR_KPARAM_INFO
	.align		4
.L_11:
        /*0028*/ 	.byte	0x04, 0x17
        /*002a*/ 	.short	(.L_13 - .L_12)
.L_12:
        /*002c*/ 	.word	0x00000000
        /*0030*/ 	.short	0x000b
        /*0032*/ 	.short	0x0038
        /*0034*/ 	.byte	0x00, 0xf0, 0x11, 0x00


	//----- nvinfo : EIATTR_KPARAM_INFO
	.align		4
.L_13:
        /*0038*/ 	.byte	0x04, 0x17
        /*003a*/ 	.short	(.L_15 - .L_14)
.L_14:
        /*003c*/ 	.word	0x00000000
        /*0040*/ 	.short	0x000a
        /*0042*/ 	.short	0x0034
        /*0044*/ 	.byte	0x00, 0xf0, 0x11, 0x00


	//----- nvinfo : EIATTR_KPARAM_INFO
	.align		4
.L_15:
        /*0048*/ 	.byte	0x04, 0x17
        /*004a*/ 	.short	(.L_17 - .L_16)
.L_16:
        /*004c*/ 	.word	0x00000000
        /*0050*/ 	.short	0x0009
        /*0052*/ 	.short	0x0030
        /*0054*/ 	.byte	0x00, 0xf0, 0x11, 0x00


	//----- nvinfo : EIATTR_KPARAM_INFO
	.align		4
.L_17:
        /*0058*/ 	.byte	0x04, 0x17
        /*005a*/ 	.short	(.L_19 - .L_18)
.L_18:
        /*005c*/ 	.word	0x00000000
        /*0060*/ 	.short	0x0008
        /*0062*/ 	.short	0x002c
        /*0064*/ 	.byte	0x00, 0xf0, 0x11, 0x00


	//----- nvinfo : EIATTR_KPARAM_INFO
	.align		4
.L_19:
        /*0068*/ 	.byte	0x04, 0x17
        /*006a*/ 	.short	(.L_21 - .L_20)
.L_20:
        /*006c*/ 	.word	0x00000000
        /*0070*/ 	.short	0x0007
        /*0072*/ 	.short	0x0028
        /*0074*/ 	.byte	0x00, 0xf0, 0x11, 0x00


	//----- nvinfo : EIATTR_KPARAM_INFO
	.align		4
.L_21:
        /*0078*/ 	.byte	0x04, 0x17
        /*007a*/ 	.short	(.L_23 - .L_22)
.L_22:
        /*007c*/ 	.word	0x00000000
        /*0080*/ 	.short	0x0006
        /*0082*/ 	.short	0x0024
        /*0084*/ 	.byte	0x00, 0xf0, 0x11, 0x00


	//----- nvinfo : EIATTR_KPARAM_INFO
	.align		4
.L_23:
        /*0088*/ 	.byte	0x04, 0x17
        /*008a*/ 	.short	(.L_25 - .L_24)
.L_24:
        /*008c*/ 	.word	0x00000000
        /*0090*/ 	.short	0x0005
        /*0092*/ 	.short	0x0020
        /*0094*/ 	.byte	0x00, 0xf0, 0x11, 0x00


	//----- nvinfo : EIATTR_KPARAM_INFO
	.align		4
.L_25:
        /*0098*/ 	.byte	0x04, 0x17
        /*009a*/ 	.short	(.L_27 - .L_26)
.L_26:
        /*009c*/ 	.word	0x00000000
        /*00a0*/ 	.short	0x0004
        /*00a2*/ 	.short	0x001c
        /*00a4*/ 	.byte	0x00, 0xf0, 0x11, 0x00


	//----- nvinfo : EIATTR_KPARAM_INFO
	.align		4
.L_27:
        /*00a8*/ 	.byte	0x04, 0x17
        /*00aa*/ 	.short	(.L_29 - .L_28)
.L_28:
        /*00ac*/ 	.word	0x00000000
        /*00b0*/ 	.short	0x0003
        /*00b2*/ 	.short	0x0018
        /*00b4*/ 	.byte	0x00, 0xf0, 0x11, 0x00


	//----- nvinfo : EIATTR_KPARAM_INFO
	.align		4
.L_29:
        /*00b8*/ 	.byte	0x04, 0x17
        /*00ba*/ 	.short	(.L_31 - .L_30)
.L_30:
        /*00bc*/ 	.word	0x00000000
        /*00c0*/ 	.short	0x0002
        /*00c2*/ 	.short	0x0010
        /*00c4*/ 	.byte	0x00, 0xf4, 0x21, 0x00


	//----- nvinfo : EIATTR_KPARAM_INFO
	.align		4
.L_31:
        /*00c8*/ 	.byte	0x04, 0x17
        /*00ca*/ 	.short	(.L_33 - .L_32)
.L_32:
        /*00cc*/ 	.word	0x00000000
        /*00d0*/ 	.short	0x0001
        /*00d2*/ 	.short	0x0008
        /*00d4*/ 	.byte	0x00, 0xf4, 0x21, 0x00


	//----- nvinfo : EIATTR_KPARAM_INFO
	.align		4
.L_33:
        /*00d8*/ 	.byte	0x04, 0x17
        /*00da*/ 	.short	(.L_35 - .L_34)
.L_34:
        /*00dc*/ 	.word	0x00000000
        /*00e0*/ 	.short	0x0000
        /*00e2*/ 	.short	0x0000
        /*00e4*/ 	.byte	0x00, 0xf4, 0x21, 0x00


	//----- nvinfo : EIATTR_SPARSE_MMA_MASK
	.align		4
.L_35:
        /*00e8*/ 	.byte	0x03, 0x50
        /*00ea*/ 	.short	0x0000


	//----- nvinfo : EIATTR_MAXREG_COUNT
	.align		4
        /*00ec*/ 	.byte	0x03, 0x1b
        /*00ee*/ 	.short	0x00ff


	//----- nvinfo : EIATTR_NUM_BARRIERS
	.align		4
        /*00f0*/ 	.byte	0x02, 0x4c
        /*00f2*/ 	.byte	0x01
	.zero		1


	//----- nvinfo : EIATTR_MERCURY_ISA_VERSION
	.align		4
        /*00f4*/ 	.byte	0x03, 0x5f
        /*00f6*/ 	.short	0x0101


	//----- nvinfo : EIATTR_EXIT_INSTR_OFFSETS
	.align		4
        /*00f8*/ 	.byte	0x04, 0x1c
        /*00fa*/ 	.short	(.L_37 - .L_36)


	//   ....[0]....
.L_36:
        /*00fc*/ 	.word	0x00009400


	//   ....[1]....
        /*0100*/ 	.word	0x00009430


	//----- nvinfo : EIATTR_REQNTID
	.align		4
.L_37:
        /*0104*/ 	.byte	0x04, 0x10
        /*0106*/ 	.short	(.L_39 - .L_38)
.L_38:
        /*0108*/ 	.word	0x00000100
        /*010c*/ 	.word	0x00000001
        /*0110*/ 	.word	0x00000001


	//----- nvinfo : EIATTR_CBANK_PARAM_SIZE
	.align		4
.L_39:
        /*0114*/ 	.byte	0x03, 0x19
        /*0116*/ 	.short	0x0050


	//----- nvinfo : EIATTR_PARAM_CBANK
	.align		4
        /*0118*/ 	.byte	0x04, 0x0a
        /*011a*/ 	.short	(.L_41 - .L_40)
	.align		4
.L_40:
        /*011c*/ 	.word	index@(.nv.constant0.matmul_kernel)
        /*0120*/ 	.short	0x0210
        /*0122*/ 	.short	0x0050


	//----- nvinfo : EIATTR_SW_WAR
	.align		4
.L_41:
        /*0124*/ 	.byte	0x04, 0x36
        /*0126*/ 	.short	(.L_43 - .L_42)
.L_42:
        /*0128*/ 	.word	0x00000008
.L_43:


//--------------------- .nv.callgraph             --------------------------
	.section	.nv.callgraph,"",@"SHT_CUDA_CALLGRAPH"
	.align	4
	.sectionentsize	8
	.align		4
        /*0000*/ 	.word	0x00000000
	.align		4
        /*0004*/ 	.word	0xffffffff
	.align		4
        /*0008*/ 	.word	0x00000000
	.align		4
        /*000c*/ 	.word	0xfffffffe
	.align		4
        /*0010*/ 	.word	0x00000000
	.align		4
        /*0014*/ 	.word	0xfffffffd
	.align		4
        /*0018*/ 	.word	0x00000000
	.align		4
        /*001c*/ 	.word	0xfffffffc


//--------------------- .text.matmul_kernel       --------------------------
	.section	.text.matmul_kernel,"ax",@progbits
	.align	128
        .global         matmul_kernel
        .type           matmul_kernel,@function
        .size           matmul_kernel,(.L_x_3 - matmul_kernel)
        .other          matmul_kernel,@"STO_CUDA_ENTRY STV_DEFAULT"
matmul_kernel:
.text.matmul_kernel:
[----:B------:R-:W-:Y:S08]  /*0000*/  LDC R1, c[0x0][0x28] ;  /* 0x00000a00ff017b82 */ /* 0x000ff00000000800 */
[----:B------:R-:W0:Y:S01]  /*0010*/  LDC.64 R42, c[0x0][0x228] ;  /* 0x00008a00ff2a7b82 */ /* 0x000e220000000a00 */
[----:B------:R-:W1:Y:S01]  /*0020*/  S2R R5, SR_CTAID.X ;  /* 0x0000000000057919 */ /* 0x000e620000002500 */
[----:B------:R-:W-:Y:S01]  /*0030*/  UMOV UR5, 0x400 ;  /* 0x0000040000057882 */ /* 0x000fe20000000000 */
[----:B------:R-:W-:Y:S01]  /*0040*/  ULDC.64 UR40, c[0x0][0x208] ;  /* 0x0000820000287ab9 */ /* 0x000fe20000000a00 */
[----:B------:R-:W-:-:S02]  /*0050*/  CS2R R24, SRZ ;  /* 0x0000000000187805 */ /* 0x000fc4000001ff00 */
[----:B------:R-:W-:Y:S02]  /*0060*/  CS2R R26, SRZ ;  /* 0x00000000001a7805 */ /* 0x000fe4000001ff00 */
[----:B------:R-:W-:Y:S02]  /*0070*/  CS2R R12, SRZ ;  /* 0x00000000000c7805 */ /* 0x000fe4000001ff00 */
[----:B------:R-:W-:Y:S01]  /*0080*/  CS2R R14, SRZ ;  /* 0x00000000000e7805 */ /* 0x000fe2000001ff00 */
[----:B------:R-:W2:Y:S01]  /*0090*/  LDC R174, c[0x0][0x230] ;  /* 0x00008c00ffae7b82 */ /* 0x000ea20000000800 */
[----:B------:R-:W-:Y:S02]  /*00a0*/  CS2R R16, SRZ ;  /* 0x0000000000107805 */ /* 0x000fe4000001ff00 */
[----:B------:R-:W-:-:S05]  /*00b0*/  CS2R R18, SRZ ;  /* 0x0000000000127805 */ /* 0x000fca000001ff00 */
[----:B------:R-:W3:Y:S01]  /*00c0*/  S2UR UR4, SR_CgaCtaId ;  /* 0x00000000000479c3 */ /* 0x000ee20000008800 */
[----:B0-----:R-:W-:-:S05]  /*00d0*/  VIADD R0, R43, 0x7f ;  /* 0x0000007f2b007836 */ /* 0x001fca0000000000 */
[----:B------:R-:W-:Y:S01]  /*00e0*/  SHF.R.S32.HI R3, RZ, 0x1f, R0 ;  /* 0x0000001fff037819 */ /* 0x000fe20000011400 */
[----:B--2---:R-:W-:-:S03]  /*00f0*/  VIADD R174, R174, 0x7f ;  /* 0x0000007faeae7836 */ /* 0x004fc60000000000 */
[----:B------:R-:W-:Y:S02]  /*0100*/  LEA.HI R3, R3, R0, RZ, 0x7 ;  /* 0x0000000003037211 */ /* 0x000fe400078f38ff */
[----:B-1----:R-:W-:Y:S02]  /*0110*/  IABS R8, R5 ;  /* 0x0000000500087213 */ /* 0x002fe40000000000 */
[----:B------:R-:W-:Y:S01]  /*0120*/  SHF.R.S32.HI R3, RZ, 0x7, R3 ;  /* 0x00000007ff037819 */ /* 0x000fe20000011403 */
[----:B---3--:R-:W-:-:S04]  /*0130*/  ULEA UR5, UR4, UR5, 0x18 ;  /* 0x0000000504057291 */ /* 0x008fc8000f8ec03f */
[----:B------:R-:W-:-:S05]  /*0140*/  IMAD.SHL.U32 R4, R3, 0x8, RZ ;  /* 0x0000000803047824 */ /* 0x000fca00078e00ff */
[-C--:B------:R-:W-:Y:S02]  /*0150*/  IABS R7, R4.reuse ;  /* 0x0000000400077213 */ /* 0x080fe40000000000 */
[----:B------:R-:W-:Y:S02]  /*0160*/  IABS R10, R4 ;  /* 0x00000004000a7213 */ /* 0x000fe40000000000 */
[----:B------:R-:W0:Y:S08]  /*0170*/  I2F.RP R0, R7 ;  /* 0x0000000700007306 */ /* 0x000e300000209400 */
[----:B0-----:R-:W0:Y:S02]  /*0180*/  MUFU.RCP R0, R0 ;  /* 0x0000000000007308 */ /* 0x001e240000001000 */
[----:B0-----:R-:W-:-:S02]  /*0190*/  VIADD R2, R0, 0xffffffe ;  /* 0x0ffffffe00027836 */ /* 0x001fc40000000000 */
[----:B------:R-:W-:-:S04]  /*01a0*/  IMAD.MOV R0, RZ, RZ, -R10 ;  /* 0x000000ffff007224 */ /* 0x000fc800078e0a0a */
[----:B------:R0:W1:Y:S02]  /*01b0*/  F2I.FTZ.U32.TRUNC.NTZ R3, R2 ;  /* 0x0000000200037305 */ /* 0x000064000021f000 */
[----:B0-----:R-:W-:Y:S02]  /*01c0*/  IMAD.MOV.U32 R2, RZ, RZ, RZ ;  /* 0x000000ffff027224 */ /* 0x001fe400078e00ff */
[----:B-1----:R-:W-:-:S04]  /*01d0*/  IMAD.MOV R6, RZ, RZ, -R3 ;  /* 0x000000ffff067224 */ /* 0x002fc800078e0a03 */
[----:B------:R-:W-:Y:S02]  /*01e0*/  IMAD R9, R6, R7, RZ ;  /* 0x0000000706097224 */ /* 0x000fe400078e02ff */
[----:B------:R-:W-:Y:S02]  /*01f0*/  IMAD.MOV.U32 R6, RZ, RZ, R8 ;  /* 0x000000ffff067224 */ /* 0x000fe400078e0008 */
[----:B------:R-:W-:-:S06]  /*0200*/  IMAD.HI.U32 R3, R3, R9, R2 ;  /* 0x0000000903037227 */ /* 0x000fcc00078e0002 */
[----:B------:R-:W-:-:S04]  /*0210*/  IMAD.HI.U32 R3, R3, R6, RZ ;  /* 0x0000000603037227 */ /* 0x000fc800078e00ff */
[----:B------:R-:W-:-:S05]  /*0220*/  IMAD R0, R3, R0, R6 ;  /* 0x0000000003007224 */ /* 0x000fca00078e0206 */
[----:B------:R-:W-:-:S13]  /*0230*/  ISETP.GT.U32.AND P1, PT, R7, R0, PT ;  /* 0x000000000700720c */ /* 0x000fda0003f24070 */
[----:B------:R-:W-:Y:S02]  /*0240*/  @!P1 IMAD.IADD R0, R0, 0x1, -R7 ;  /* 0x0000000100009824 */ /* 0x000fe400078e0a07 */
[----:B------:R-:W-:Y:S01]  /*0250*/  @!P1 VIADD R3, R3, 0x1 ;  /* 0x0000000103039836 */ /* 0x000fe20000000000 */
[----:B------:R-:W-:Y:S02]  /*0260*/  ISETP.NE.AND P1, PT, R4, RZ, PT ;  /* 0x000000ff0400720c */ /* 0x000fe40003f25270 */
[----:B------:R-:W-:Y:S02]  /*0270*/  ISETP.GE.U32.AND P0, PT, R0, R7, PT ;  /* 0x000000070000720c */ /* 0x000fe40003f06070 */
[----:B------:R-:W-:-:S04]  /*0280*/  LOP3.LUT R0, R5, R4, RZ, 0x3c, !PT ;  /* 0x0000000405007212 */ /* 0x000fc800078e3cff */
[----:B------:R-:W-:Y:S01]  /*0290*/  ISETP.GE.AND P2, PT, R0, RZ, PT ;  /* 0x000000ff0000720c */ /* 0x000fe20003f46270 */
[----:B------:R-:W-:-:S06]  /*02a0*/  VIADD R0, R42, 0x3f ;  /* 0x0000003f2a007836 */ /* 0x000fcc0000000000 */
[----:B------:R-:W-:-:S04]  /*02b0*/  @P0 VIADD R3, R3, 0x1 ;  /* 0x0000000103030836 */ /* 0x000fc80000000000 */
[----:B------:R-:W-:Y:S01]  /*02c0*/  IMAD.MOV.U32 R2, RZ, RZ, R3 ;  /* 0x000000ffff027224 */ /* 0x000fe200078e0003 */
[----:B------:R-:W-:-:S03]  /*02d0*/  SHF.R.S32.HI R3, RZ, 0x1f, R0 ;  /* 0x0000001fff037819 */ /* 0x000fc60000011400 */
[----:B------:R-:W-:Y:S01]  /*02e0*/  @!P2 IMAD.MOV R2, RZ, RZ, -R2 ;  /* 0x000000ffff02a224 */ /* 0x000fe200078e0a02 */
[----:B------:R-:W-:Y:S02]  /*02f0*/  @!P1 LOP3.LUT R2, RZ, R4, RZ, 0x33, !PT ;  /* 0x00000004ff029212 */ /* 0x000fe400078e33ff */
[----:B------:R-:W-:Y:S02]  /*0300*/  LEA.HI R3, R3, R0, RZ, 0x6 ;  /* 0x0000000003037211 */ /* 0x000fe400078f30ff */
[----:B------:R-:W-:Y:S01]  /*0310*/  SHF.L.U32 R6, R2, 0x3, RZ ;  /* 0x0000000302067819 */ /* 0x000fe200000006ff */
[----:B------:R-:W-:-:S03]  /*0320*/  IMAD.MOV R2, RZ, RZ, -R2 ;  /* 0x000000ffff027224 */ /* 0x000fc600078e0a02 */
[----:B------:R-:W-:Y:S01]  /*0330*/  LEA.HI.SX32 R3, R3, -R6, 0x1a ;  /* 0x8000000603037211 */ /* 0x000fe200078fd2ff */
[----:B------:R-:W-:-:S03]  /*0340*/  IMAD R4, R4, R2, R5 ;  /* 0x0000000204047224 */ /* 0x000fc600078e0205 */
[----:B------:R-:W-:Y:S02]  /*0350*/  VIMNMX R11, R3, 0x8, PT ;  /* 0x00000008030b7848 */ /* 0x000fe40003fe0100 */
[----:B------:R-:W-:Y:S02]  /*0360*/  IABS R9, R4 ;  /* 0x0000000400097213 */ /* 0x000fe40000000000 */
[----:B------:R-:W-:-:S04]  /*0370*/  IABS R7, R11 ;  /* 0x0000000b00077213 */ /* 0x000fc80000000000 */
[----:B------:R-:W0:Y:S08]  /*0380*/  I2F.RP R0, R7 ;  /* 0x0000000700007306 */ /* 0x000e300000209400 */
[----:B0-----:R-:W0:Y:S02]  /*0390*/  MUFU.RCP R0, R0 ;  /* 0x0000000000007308 */ /* 0x001e240000001000 */
[----:B0-----:R-:W-:-:S06]  /*03a0*/  VIADD R3, R0, 0xffffffe ;  /* 0x0ffffffe00037836 */ /* 0x001fcc0000000000 */
[----:B------:R-:W0:Y:S02]  /*03b0*/  F2I.FTZ.U32.TRUNC.NTZ R3, R3 ;  /* 0x0000000300037305 */ /* 0x000e24000021f000 */
[----:B0-----:R-:W-:-:S04]  /*03c0*/  IMAD.MOV R8, RZ, RZ, -R3 ;  /* 0x000000ffff087224 */ /* 0x001fc800078e0a03 */
[----:B------:R-:W-:Y:S01]  /*03d0*/  IMAD.MOV.U32 R2, RZ, RZ, R8 ;  /* 0x000000ffff027224 */ /* 0x000fe200078e0008 */
[----:B------:R-:W-:-:S03]  /*03e0*/  IABS R8, R11 ;  /* 0x0000000b00087213 */ /* 0x000fc60000000000 */
[----:B------:R-:W-:Y:S02]  /*03f0*/  IMAD R5, R2, R7, RZ ;  /* 0x0000000702057224 */ /* 0x000fe400078e02ff */
[----:B------:R-:W-:Y:S02]  /*0400*/  IMAD.MOV.U32 R2, RZ, RZ, RZ ;  /* 0x000000ffff027224 */ /* 0x000fe400078e00ff */
[----:B------:R-:W-:Y:S02]  /*0410*/  IMAD.MOV R0, RZ, RZ, -R8 ;  /* 0x000000ffff007224 */ /* 0x000fe400078e0a08 */
[----:B------:R-:W-:Y:S01]  /*0420*/  IMAD.HI.U32 R2, R3, R5, R2 ;  /* 0x0000000503027227 */ /* 0x000fe200078e0002 */
[----:B------:R-:W-:-:S04]  /*0430*/  LOP3.LUT R3, R4, R11, RZ, 0x3c, !PT ;  /* 0x0000000b04037212 */ /* 0x000fc800078e3cff */
[----:B------:R-:W-:Y:S01]  /*0440*/  ISETP.GE.AND P2, PT, R3, RZ, PT ;  /* 0x000000ff0300720c */ /* 0x000fe20003f46270 */
[----:B------:R-:W-:-:S04]  /*0450*/  IMAD.HI.U32 R2, R2, R9, RZ ;  /* 0x0000000902027227 */ /* 0x000fc800078e00ff */
[----:B------:R-:W-:Y:S01]  /*0460*/  IMAD R0, R2, R0, R9 ;  /* 0x0000000002007224 */ /* 0x000fe200078e0209 */
[----:B------:R-:W-:-:S04]  /*0470*/  CS2R R8, SRZ ;  /* 0x0000000000087805 */ /* 0x000fc8000001ff00 */
[----:B------:R-:W-:-:S13]  /*0480*/  ISETP.GT.U32.AND P1, PT, R7, R0, PT ;  /* 0x000000000700720c */ /* 0x000fda0003f24070 */
[----:B------:R-:W-:Y:S02]  /*0490*/  @!P1 IMAD.IADD R0, R0, 0x1, -R7 ;  /* 0x0000000100009824 */ /* 0x000fe400078e0a07 */
[----:B------:R-:W-:Y:S01]  /*04a0*/  @!P1 VIADD R2, R2, 0x1 ;  /* 0x0000000102029836 */ /* 0x000fe20000000000 */
[----:B------:R-:W-:Y:S02]  /*04b0*/  ISETP.NE.AND P1, PT, R11, RZ, PT ;  /* 0x000000ff0b00720c */ /* 0x000fe40003f25270 */
[----:B------:R-:W-:Y:S02]  /*04c0*/  ISETP.GE.U32.AND P0, PT, R0, R7, PT ;  /* 0x000000070000720c */ /* 0x000fe40003f06070 */
[----:B------:R-:W0:Y:S11]  /*04d0*/  S2R R0, SR_TID.X ;  /* 0x0000000000007919 */ /* 0x000e360000002100 */
[----:B------:R-:W-:Y:S01]  /*04e0*/  @P0 VIADD R2, R2, 0x1 ;  /* 0x0000000102020836 */ /* 0x000fe20000000000 */
[----:B------:R-:W-:-:S03]  /*04f0*/  ISETP.GE.AND P0, PT, R174, 0x80, PT ;  /* 0x00000080ae00780c */ /* 0x000fc60003f06270 */
[----:B------:R-:W-:-:S04]  /*0500*/  IMAD.MOV.U32 R3, RZ, RZ, R2 ;  /* 0x000000ffff037224 */ /* 0x000fc800078e0002 */
[----:B------:R-:W-:Y:S01]  /*0510*/  @!P2 IMAD.MOV R3, RZ, RZ, -R3 ;  /* 0x000000ffff03a224 */ /* 0x000fe200078e0a03 */
[----:B------:R-:W-:-:S05]  /*0520*/  @!P1 LOP3.LUT R3, RZ, R11, RZ, 0x33, !PT ;  /* 0x0000000bff039212 */ /* 0x000fca00078e33ff */
[----:B------:R-:W-:Y:S02]  /*0530*/  IMAD.MOV R2, RZ, RZ, -R3 ;  /* 0x000000ffff027224 */ /* 0x000fe400078e0a03 */
[----:B------:R-:W-:Y:S02]  /*0540*/  IMAD.SHL.U32 R3, R3, 0x80, RZ ;  /* 0x0000008003037824 */ /* 0x000fe400078e00ff */
[----:B------:R-:W-:Y:S01]  /*0550*/  IMAD R2, R11, R2, R4 ;  /* 0x000000020b027224 */ /* 0x000fe200078e0204 */
[----:B------:R-:W-:Y:S02]  /*0560*/  CS2R R10, SRZ ;  /* 0x00000000000a7805 */ /* 0x000fe4000001ff00 */
[----:B0-----:R-:W-:Y:S01]  /*0570*/  LOP3.LUT R5, R0, 0x3f, RZ, 0xc0, !PT ;  /* 0x0000003f00057812 */ /* 0x001fe200078ec0ff */
[----:B------:R-:W-:Y:S01]  /*0580*/  IMAD.IADD R2, R6, 0x1, R2 ;  /* 0x0000000106027824 */ /* 0x000fe200078e0202 */
[----:B------:R-:W-:Y:S02]  /*0590*/  SHF.R.U32.HI R185, RZ, 0x6, R0 ;  /* 0x00000006ffb97819 */ /* 0x000fe40000011600 */
[----:B------:R-:W-:-:S02]  /*05a0*/  LOP3.LUT R4, R0, 0x80, RZ, 0xc0, !PT ;  /* 0x0000008000047812 */ /* 0x000fc400078ec0ff */
[----:B------:R-:W-:Y:S02]  /*05b0*/  LEA R2, R2, R5, 0x6 ;  /* 0x0000000502027211 */ /* 0x000fe400078e30ff */
[----:B------:R-:W-:Y:S02]  /*05c0*/  LOP3.LUT R142, R0, 0x7f, RZ, 0xc0, !PT ;  /* 0x0000007f008e7812 */ /* 0x000fe400078ec0ff */
[----:B------:R-:W-:Y:S01]  /*05d0*/  SGXT.U32 R185, R185, 0x2 ;  /* 0x00000002b9b9781a */ /* 0x000fe20000000000 */
[----:B------:R-:W-:Y:S06]  /*05e0*/  @!P0 BRA `(.L_x_0) ;  /* 0x0000007c00b08947 */ /* 0x000fec0003800000 */
[----:B------:R-:W-:Y:S01]  /*05f0*/  IABS R13, R42 ;  /* 0x0000002a000d7213 */ /* 0x000fe20000000000 */
[----:B------:R-:W-:Y:S01]  /*0600*/  ULDC UR4, c[0x0][0x234] ;  /* 0x00008d0000047ab9 */ /* 0x000fe20000000800 */
[----:B------:R-:W-:Y:S01]  /*0610*/  IABS R5, R43 ;  /* 0x0000002b00057213 */ /* 0x000fe20000000000 */
[----:B------:R-:W0:Y:S01]  /*0620*/  LDC R147, c[0x0][0x23c] ;  /* 0x00008f00ff937b82 */ /* 0x000e220000000800 */
[----:B------:R-:W1:Y:S01]  /*0630*/  I2F.RP R11, R13 ;  /* 0x0000000d000b7306 */ /* 0x000e620000209400 */
[----:B------:R-:W-:Y:S01]  /*0640*/  UIADD3 UR6, UR5, 0x8000, URZ ;  /* 0x0000800005067890 */ /* 0x000fe2000fffe03f */
[C---:B------:R-:W-:Y:S01]  /*0650*/  LOP3.LUT R237, R185.reuse, 0x7c, RZ, 0xfc, !PT ;  /* 0x0000007cb9ed7812 */ /* 0x040fe200078efcff */
[----:B------:R-:W-:Y:S01]  /*0660*/  ULDC.64 UR8, c[0x0][0x210] ;  /* 0x0000840000087ab9 */ /* 0x000fe20000000a00 */
[C---:B------:R-:W-:Y:S01]  /*0670*/  LOP3.LUT R239, R185.reuse, 0x78, RZ, 0xfc, !PT ;  /* 0x00000078b9ef7812 */ /* 0x040fe200078efcff */
[----:B------:R-:W-:Y:S01]  /*0680*/  USHF.R.U32.HI UR6, URZ, 0x4, UR6 ;  /* 0x000000043f067899 */ /* 0x000fe20008011606 */
[C---:B------:R-:W-:Y:S01]  /*0690*/  LOP3.LUT R171, R185.reuse, 0x74, RZ, 0xfc, !PT ;  /* 0x00000074b9ab7812 */ /* 0x040fe200078efcff */
[----:B------:R-:W2:Y:S01]  /*06a0*/  LDC R146, c[0x0][0x238] ;  /* 0x00008e00ff927b82 */ /* 0x000ea20000000800 */
[----:B------:R-:W3:Y:S01]  /*06b0*/  I2F.RP R10, R5 ;  /* 0x00000005000a7306 */ /* 0x000ee20000209400 */
[----:B------:R-:W-:Y:S01]  /*06c0*/  USGXT.U32 UR12, UR6, 0xe ;  /* 0x0000000e060c789a */ /* 0x000fe20008000000 */
[----:B------:R-:W-:-:S02]  /*06d0*/  LOP3.LUT R173, R185, 0x70, RZ, 0xfc, !PT ;  /* 0x00000070b9ad7812 */ /* 0x000fc400078efcff */
[C---:B------:R-:W-:Y:S01]  /*06e0*/  LOP3.LUT R177, R185.reuse, 0x6c, RZ, 0xfc, !PT ;  /* 0x0000006cb9b17812 */ /* 0x040fe200078efcff */
[----:B------:R-:W-:Y:S01]  /*06f0*/  ULDC UR6, c[0x0][0x230] ;  /* 0x00008c0000067ab9 */ /* 0x000fe20000000800 */
[C---:B------:R-:W-:Y:S02]  /*0700*/  LOP3.LUT R235, R185.reuse, 0x68, RZ, 0xfc, !PT ;  /* 0x00000068b9eb7812 */ /* 0x040fe400078efcff */
[----:B-1----:R-:W1:Y:S01]  /*0710*/  MUFU.RCP R11, R11 ;  /* 0x0000000b000b7308 */ /* 0x002e620000001000 */
[C---:B------:R-:W-:Y:S02]  /*0720*/  LOP3.LUT R233, R185.reuse, 0x64, RZ, 0xfc, !PT ;  /* 0x00000064b9e97812 */ /* 0x040fe400078efcff */
[C---:B------:R-:W-:Y:S02]  /*0730*/  LOP3.LUT R231, R185.reuse, 0x60, RZ, 0xfc, !PT ;  /* 0x00000060b9e77812 */ /* 0x040fe400078efcff */
[----:B------:R-:W-:Y:S01]  /*0740*/  LOP3.LUT R229, R185, 0x5c, RZ, 0xfc, !PT ;  /* 0x0000005cb9e57812 */ /* 0x000fe200078efcff */
[----:B0-----:R-:W-:-:S02]  /*0750*/  IMAD R142, R142, R147, RZ ;  /* 0x000000938e8e7224 */ /* 0x001fc400078e02ff */
[----:B---3--:R-:W0:Y:S01]  /*0760*/  MUFU.RCP R10, R10 ;  /* 0x0000000a000a7308 */ /* 0x008e220000001000 */
[----:B------:R-:W-:Y:S01]  /*0770*/  LOP3.LUT R227, R185, 0x58, RZ, 0xfc, !PT ;  /* 0x00000058b9e37812 */ /* 0x000fe200078efcff */
[----:B------:R-:W-:Y:S01]  /*0780*/  IMAD.SHL.U32 R176, R147, 0x80, RZ ;  /* 0x0000008093b07824 */ /* 0x000fe200078e00ff */
[C---:B------:R-:W-:Y:S01]  /*0790*/  LOP3.LUT R225, R185.reuse, 0x54, RZ, 0xfc, !PT ;  /* 0x00000054b9e17812 */ /* 0x040fe200078efcff */
[----:B------:R-:W-:Y:S01]  /*07a0*/  IMAD.SHL.U32 R179, R142, 0x2, RZ ;  /* 0x000000028eb37824 */ /* 0x000fe200078e00ff */
[C---:B------:R-:W-:Y:S02]  /*07b0*/  LOP3.LUT R223, R185.reuse, 0x50, RZ, 0xfc, !PT ;  /* 0x00000050b9df7812 */ /* 0x040fe400078efcff */
[----:B------:R-:W-:Y:S01]  /*07c0*/  LOP3.LUT R221, R185, 0x4c, RZ, 0xfc, !PT ;  /* 0x0000004cb9dd7812 */ /* 0x000fe200078efcff */
[-C--:B--2---:R-:W-:Y:S01]  /*07d0*/  IMAD R237, R237, R146.reuse, RZ ;  /* 0x00000092eded7224 */ /* 0x084fe200078e02ff */
[----:B------:R-:W-:Y:S01]  /*07e0*/  LOP3.LUT R219, R185, 0x48, RZ, 0xfc, !PT ;  /* 0x00000048b9db7812 */ /* 0x000fe200078efcff */
[----:B-1----:R-:W-:Y:S01]  /*07f0*/  VIADD R6, R11, 0xffffffe ;  /* 0x0ffffffe0b067836 */ /* 0x002fe20000000000 */
[----:B------:R-:W-:Y:S01]  /*0800*/  LOP3.LUT R217, R185, 0x44, RZ, 0xfc, !PT ;  /* 0x00000044b9d97812 */ /* 0x000fe200078efcff */
[-C--:B------:R-:W-:Y:S01]  /*0810*/  IMAD R239, R239, R146.reuse, RZ ;  /* 0x00000092efef7224 */ /* 0x080fe200078e02ff */
[C---:B------:R-:W-:Y:S01]  /*0820*/  LOP3.LUT R215, R185.reuse, 0x40, RZ, 0xfc, !PT ;  /* 0x00000040b9d77812 */ /* 0x040fe200078efcff */
[----:B------:R1:W2:Y:S01]  /*0830*/  F2I.FTZ.U32.TRUNC.NTZ R7, R6 ;  /* 0x0000000600077305 */ /* 0x0002a2000021f000 */
[----:B------:R-:W-:Y:S01]  /*0840*/  LOP3.LUT R213, R185, 0x3c, RZ, 0xfc, !PT ;  /* 0x0000003cb9d57812 */ /* 0x000fe200078efcff */
[-C--:B------:R-:W-:Y:S01]  /*0850*/  IMAD R171, R171, R146.reuse, RZ ;  /* 0x00000092abab7224 */ /* 0x080fe200078e02ff */
[C---:B------:R-:W-:Y:S01]  /*0860*/  LOP3.LUT R211, R185.reuse, 0x38, RZ, 0xfc, !PT ;  /* 0x00000038b9d37812 */ /* 0x040fe200078efcff */
[----:B0-----:R-:W-:Y:S01]  /*0870*/  VIADD R8, R10, 0xffffffe ;  /* 0x0ffffffe0a087836 */ /* 0x001fe20000000000 */
[----:B------:R-:W-:Y:S01]  /*0880*/  LOP3.LUT R209, R185, 0x34, RZ, 0xfc, !PT ;  /* 0x00000034b9d17812 */ /* 0x000fe200078efcff */
[-C--:B------:R-:W-:Y:S01]  /*0890*/  IMAD R173, R173, R146.reuse, RZ ;  /* 0x00000092adad7224 */ /* 0x080fe200078e02ff */
[C---:B------:R-:W-:Y:S01]  /*08a0*/  LOP3.LUT R207, R185.reuse, 0x30, RZ, 0xfc, !PT ;  /* 0x00000030b9cf7812 */ /* 0x040fe200078efcff */
[----:B------:R0:W3:Y:S01]  /*08b0*/  F2I.FTZ.U32.TRUNC.NTZ R9, R8 ;  /* 0x0000000800097305 */ /* 0x0000e2000021f000 */
[----:B-1----:R-:W-:Y:S01]  /*08c0*/  IMAD.MOV.U32 R6, RZ, RZ, RZ ;  /* 0x000000ffff067224 */ /* 0x002fe200078e00ff */
[----:B------:R-:W-:Y:S01]  /*08d0*/  LOP3.LUT R205, R185, 0x2c, RZ, 0xfc, !PT ;  /* 0x0000002cb9cd7812 */ /* 0x000fe200078efcff */
[-C--:B------:R-:W-:Y:S01]  /*08e0*/  IMAD R177, R177, R146.reuse, RZ ;  /* 0x00000092b1b17224 */ /* 0x080fe200078e02ff */
[----:B------:R-:W-:Y:S01]  /*08f0*/  LOP3.LUT R203, R185, 0x28, RZ, 0xfc, !PT ;  /* 0x00000028b9cb7812 */ /* 0x000fe200078efcff */
[----:B------:R-:W-:Y:S01]  /*0900*/  IMAD R235, R235, R146, RZ ;  /* 0x00000092ebeb7224 */ /* 0x000fe200078e02ff */
[C---:B------:R-:W-:Y:S01]  /*0910*/  LOP3.LUT R201, R185.reuse, 0x24, RZ, 0xfc, !PT ;  /* 0x00000024b9c97812 */ /* 0x040fe200078efcff */
[--C-:B--2---:R-:W-:Y:S01]  /*0920*/  IMAD.MOV R12, RZ, RZ, -R7.reuse ;  /* 0x000000ffff0c7224 */ /* 0x104fe200078e0a07 */
[C---:B------:R-:W-:Y:S01]  /*0930*/  LOP3.LUT R199, R185.reuse, 0x20, RZ, 0xfc, !PT ;  /* 0x00000020b9c77812 */ /* 0x040fe200078efcff */
[----:B0-----:R-:W-:Y:S01]  /*0940*/  IMAD.MOV.U32 R8, RZ, RZ, RZ ;  /* 0x000000ffff087224 */ /* 0x001fe200078e00ff */
[----:B------:R-:W-:Y:S01]  /*0950*/  LOP3.LUT R197, R185, 0x1c, RZ, 0xfc, !PT ;  /* 0x0000001cb9c57812 */ /* 0x000fe200078efcff */
[----:B------:R-:W-:Y:S01]  /*0960*/  IMAD R15, R12, R13, RZ ;  /* 0x0000000d0c0f7224 */ /* 0x000fe200078e02ff */
[----:B------:R-:W-:Y:S01]  /*0970*/  IABS R12, R2 ;  /* 0x00000002000c7213 */ /* 0x000fe20000000000 */
[----:B------:R-:W-:Y:S01]  /*0980*/  IMAD R233, R233, R146, RZ ;  /* 0x00000092e9e97224 */ /* 0x000fe200078e02ff */
[----:B------:R-:W-:Y:S01]  /*0990*/  LOP3.LUT R195, R185, 0x18, RZ, 0xfc, !PT ;  /* 0x00000018b9c37812 */ /* 0x000fe200078efcff */
[----:B------:R-:W-:Y:S01]  /*09a0*/  IMAD.HI.U32 R7, R7, R15, R6 ;  /* 0x0000000f07077227 */ /* 0x000fe200078e0006 */
[----:B------:R-:W-:-:S02]  /*09b0*/  LEA.HI R6, R4, R3, RZ, 0x19 ;  /* 0x0000000304067211 */ /* 0x000fc400078fc8ff */
[----:B------:R-:W-:Y:S01]  /*09c0*/  LOP3.LUT R193, R185, 0x14, RZ, 0xfc, !PT ;  /* 0x00000014b9c17812 */ /* 0x000fe200078efcff */
[----:B---3--:R-:W-:Y:S01]  /*09d0*/  IMAD.MOV R10, RZ, RZ, -R9 ;  /* 0x000000ffff0a7224 */ /* 0x008fe200078e0a09 */
[----:B------:R-:W-:Y:S01]  /*09e0*/  IABS R100, R6 ;  /* 0x0000000600647213 */ /* 0x000fe20000000000 */
[----:B------:R-:W-:Y:S01]  /*09f0*/  IMAD.HI.U32 R7, R7, R12, RZ ;  /* 0x0000000c07077227 */ /* 0x000fe200078e00ff */
[C---:B------:R-:W-:Y:S02]  /*0a00*/  LOP3.LUT R191, R185.reuse, 0x10, RZ, 0xfc, !PT ;  /* 0x00000010b9bf7812 */ /* 0x040fe400078efcff */
[C---:B------:R-:W-:Y:S01]  /*0a10*/  LOP3.LUT R189, R185.reuse, 0xc, RZ, 0xfc, !PT ;  /* 0x0000000cb9bd7812 */ /* 0x040fe200078efcff */
[----:B------:R-:W-:Y:S01]  /*0a20*/  IMAD.MOV R4, RZ, RZ, -R7 ;  /* 0x000000ffff047224 */ /* 0x000fe200078e0a07 */
[C---:B------:R-:W-:Y:S01]  /*0a30*/  LOP3.LUT R187, R185.reuse, 0x8, RZ, 0xfc, !PT ;  /* 0x00000008b9bb7812 */ /* 0x040fe200078efcff */
[----:B------:R-:W-:Y:S01]  /*0a40*/  VIADD R15, R6, 0x7e ;  /* 0x0000007e060f7836 */ /* 0x000fe20000000000 */
[----:B------:R-:W-:Y:S01]  /*0a50*/  LOP3.LUT R183, R185, 0x4, RZ, 0xfc, !PT ;  /* 0x00000004b9b77812 */ /* 0x000fe200078efcff */
[----:B------:R-:W-:Y:S01]  /*0a60*/  IMAD R7, R10, R5, RZ ;  /* 0x000000050a077224 */ /* 0x000fe200078e02ff */
[----:B------:R-:W-:Y:S01]  /*0a70*/  SHF.R.S32.HI R143, RZ, 0x1f, R142 ;  /* 0x0000001fff8f7819 */ /* 0x000fe2000001148e */
[----:B------:R-:W-:Y:S01]  /*0a80*/  IMAD R12, R13, R4, R12 ;  /* 0x000000040d0c7224 */ /* 0x000fe200078e020c */
[----:B------:R-:W-:Y:S01]  /*0a90*/  IABS R10, R15 ;  /* 0x0000000f000a7213 */ /* 0x000fe20000000000 */
[----:B------:R-:W-:Y:S01]  /*0aa0*/  IMAD.HI.U32 R7, R9, R7, R8 ;  /* 0x0000000709077227 */ /* 0x000fe200078e0008 */
[----:B------:R-:W-:-:S02]  /*0ab0*/  ISETP.GE.AND P4, PT, R15, RZ, PT ;  /* 0x000000ff0f00720c */ /* 0x000fc40003f86270 */
[----:B------:R-:W-:Y:S01]  /*0ac0*/  ISETP.GT.U32.AND P0, PT, R13, R12, PT ;  /* 0x0000000c0d00720c */ /* 0x000fe20003f04070 */
[----:B------:R-:W-:Y:S01]  /*0ad0*/  VIADD R17, R6, 0x7c ;  /* 0x0000007c06117836 */ /* 0x000fe20000000000 */
[----:B------:R-:W-:Y:S01]  /*0ae0*/  SHF.L.U64.HI R172, R142, 0x1, R143 ;  /* 0x000000018eac7819 */ /* 0x000fe2000001028f */
[----:B------:R-:W-:-:S03]  /*0af0*/  IMAD.HI.U32 R4, R7, R10, RZ ;  /* 0x0000000a07047227 */ /* 0x000fc600078e00ff */
[----:B------:R-:W-:Y:S01]  /*0b00*/  IABS R14, R17 ;  /* 0x00000011000e7213 */ /* 0x000fe20000000000 */
[----:B------:R-:W-:Y:S02]  /*0b10*/  IMAD.MOV R4, RZ, RZ, -R4 ;  /* 0x000000ffff047224 */ /* 0x000fe400078e0a04 */
[C---:B------:R-:W-:Y:S02]  /*0b20*/  VIADD R18, R6.reuse, 0x7a ;  /* 0x0000007a06127836 */ /* 0x040fe40000000000 */
[----:B------:R-:W-:Y:S02]  /*0b30*/  IMAD R11, R5, R4, R10 ;  /* 0x00000004050b7224 */ /* 0x000fe400078e020a */
[----:B------:R-:W-:Y:S01]  /*0b40*/  IMAD.HI.U32 R8, R7, R14, RZ ;  /* 0x0000000e07087227 */ /* 0x000fe200078e00ff */
[----:B------:R-:W-:Y:S02]  /*0b50*/  IABS R16, R18 ;  /* 0x0000001200107213 */ /* 0x000fe40000000000 */
[----:B------:R-:W-:Y:S01]  /*0b60*/  ISETP.GT.U32.AND P1, PT, R5, R11, PT ;  /* 0x0000000b0500720c */ /* 0x000fe20003f24070 */
[----:B------:R-:W-:Y:S01]  /*0b70*/  VIADD R19, R6, 0x78 ;  /* 0x0000007806137836 */ /* 0x000fe20000000000 */
[----:B------:R-:W-:Y:S01]  /*0b80*/  IADD3 R8, -R8, RZ, RZ ;  /* 0x000000ff08087210 */ /* 0x000fe20007ffe1ff */
[----:B------:R-:W-:Y:S01]  /*0b90*/  @!P0 IMAD.IADD R12, R12, 0x1, -R13 ;  /* 0x000000010c0c8824 */ /* 0x000fe200078e0a0d */
[----:B------:R-:W-:Y:S01]  /*0ba0*/  ISETP.GE.AND P0, PT, R2, RZ, PT ;  /* 0x000000ff0200720c */ /* 0x000fe20003f06270 */
[----:B------:R-:W-:-:S03]  /*0bb0*/  IMAD.HI.U32 R4, R7, R16, RZ ;  /* 0x0000001007047227 */ /* 0x000fc600078e00ff */
[----:B------:R-:W-:Y:S01]  /*0bc0*/  ISETP.GT.U32.AND P3, PT, R13, R12, PT ;  /* 0x0000000c0d00720c */ /* 0x000fe20003f64070 */
[----:B------:R-:W-:Y:S01]  /*0bd0*/  IMAD R10, R5, R8, R14 ;  /* 0x00000008050a7224 */ /* 0x000fe200078e020e */
[----:B------:R-:W-:Y:S01]  /*0be0*/  IABS R14, R19 ;  /* 0x00000013000e7213 */ /* 0x000fe20000000000 */
[----:B------:R-:W-:Y:S02]  /*0bf0*/  IMAD.MOV R4, RZ, RZ, -R4 ;  /* 0x000000ffff047224 */ /* 0x000fe400078e0a04 */
[----:B------:R-:W-:Y:S01]  /*0c00*/  @!P1 IMAD.IADD R11, R11, 0x1, -R5 ;  /* 0x000000010b0b9824 */ /* 0x000fe200078e0a05 */
[----:B------:R-:W-:Y:S01]  /*0c10*/  ISETP.GT.U32.AND P2, PT, R5, R10, PT ;  /* 0x0000000a0500720c */ /* 0x000fe20003f44070 */
[----:B------:R-:W-:-:S03]  /*0c20*/  IMAD.HI.U32 R9, R7, R14, RZ ;  /* 0x0000000e07097227 */ /* 0x000fc600078e00ff */
[C---:B------:R-:W-:Y:S01]  /*0c30*/  ISETP.GT.U32.AND P6, PT, R5.reuse, R11, PT ;  /* 0x0000000b0500720c */ /* 0x040fe20003fc4070 */
[----:B------:R-:W-:Y:S02]  /*0c40*/  IMAD.MOV R9, RZ, RZ, -R9 ;  /* 0x000000ffff097224 */ /* 0x000fe400078e0a09 */
[C---:B------:R-:W-:Y:S02]  /*0c50*/  IMAD R8, R5.reuse, R4, R16 ;  /* 0x0000000405087224 */ /* 0x040fe400078e0210 */
[C---:B------:R-:W-:Y:S02]  /*0c60*/  IMAD R9, R5.reuse, R9, R14 ;  /* 0x0000000905097224 */ /* 0x040fe400078e020e */
[----:B------:R-:W-:Y:S01]  /*0c70*/  @!P3 IMAD.IADD R12, R12, 0x1, -R13 ;  /* 0x000000010c0cb824 */ /* 0x000fe200078e0a0d */
[----:B------:R-:W-:Y:S01]  /*0c80*/  ISETP.GT.U32.AND P1, PT, R5, R8, PT ;  /* 0x000000080500720c */ /* 0x000fe20003f24070 */
[----:B------:R-:W-:Y:S01]  /*0c90*/  VIADD R15, R6, 0x76 ;  /* 0x00000076060f7836 */ /* 0x000fe20000000000 */
[----:B------:R-:W-:Y:S01]  /*0ca0*/  ISETP.NE.AND P3, PT, R42, RZ, PT ;  /* 0x000000ff2a00720c */ /* 0x000fe20003f65270 */
[----:B------:R-:W-:-:S02]  /*0cb0*/  IMAD.MOV.U32 R4, RZ, RZ, R12 ;  /* 0x000000ffff047224 */ /* 0x000fc400078e000c */
[--C-:B------:R-:W-:Y:S01]  /*0cc0*/  @!P6 IMAD.IADD R11, R11, 0x1, -R5.reuse ;  /* 0x000000010b0be824 */ /* 0x100fe200078e0a05 */
[----:B------:R-:W-:Y:S01]  /*0cd0*/  ISETP.GT.U32.AND P6, PT, R5, R9, PT ;  /* 0x000000090500720c */ /* 0x000fe20003fc4070 */
[----:B------:R-:W-:Y:S01]  /*0ce0*/  @!P0 IMAD.MOV R4, RZ, RZ, -R4 ;  /* 0x000000ffff048224 */ /* 0x000fe200078e0a04 */
[----:B------:R-:W-:Y:S01]  /*0cf0*/  ISETP.GE.AND P0, PT, R17, RZ, PT ;  /* 0x000000ff1100720c */ /* 0x000fe20003f06270 */
[C---:B------:R-:W-:Y:S01]  /*0d00*/  VIADD R17, R6.reuse, 0x74 ;  /* 0x0000007406117836 */ /* 0x040fe20000000000 */
[----:B------:R-:W-:Y:S01]  /*0d10*/  IABS R16, R15 ;  /* 0x0000000f00107213 */ /* 0x000fe20000000000 */
[----:B------:R-:W-:Y:S02]  /*0d20*/  VIADD R23, R6, 0x6e ;  /* 0x0000006e06177836 */ /* 0x000fe40000000000 */
[----:B------:R-:W-:Y:S01]  /*0d30*/  @!P1 IADD3 R8, R8, -R5, RZ ;  /* 0x8000000508089210 */ /* 0x000fe20007ffe0ff */
[----:B------:R-:W-:Y:S01]  /*0d40*/  @!P2 IMAD.IADD R10, R10, 0x1, -R5 ;  /* 0x000000010a0aa824 */ /* 0x000fe200078e0a05 */
[----:B------:R-:W-:Y:S01]  /*0d50*/  IABS R14, R17 ;  /* 0x00000011000e7213 */ /* 0x000fe20000000000 */
[----:B------:R-:W-:Y:S01]  /*0d60*/  IMAD.HI.U32 R12, R7, R16, RZ ;  /* 0x00000010070c7227 */ /* 0x000fe200078e00ff */
[----:B------:R-:W-:-:S02]  /*0d70*/  ISETP.GT.U32.AND P1, PT, R5, R8, PT ;  /* 0x000000080500720c */ /* 0x000fc40003f24070 */
[----:B------:R-:W-:Y:S01]  /*0d80*/  @!P3 LOP3.LUT R4, RZ, R42, RZ, 0x33, !PT ;  /* 0x0000002aff04b212 */ /* 0x000fe200078e33ff */
[----:B------:R-:W-:Y:S01]  /*0d90*/  @!P6 IMAD.IADD R9, R9, 0x1, -R5 ;  /* 0x000000010909e824 */ /* 0x000fe200078e0a05 */
[----:B------:R-:W-:Y:S01]  /*0da0*/  IABS R22, R23 ;  /* 0x0000001700167213 */ /* 0x000fe20000000000 */
[----:B------:R-:W-:Y:S01]  /*0db0*/  IMAD.MOV R12, RZ, RZ, -R12 ;  /* 0x000000ffff0c7224 */ /* 0x000fe200078e0a0c */
[----:B------:R-:W-:Y:S01]  /*0dc0*/  ISETP.GE.AND P3, PT, R19, RZ, PT ;  /* 0x000000ff1300720c */ /* 0x000fe20003f66270 */
[----:B------:R-:W-:Y:S01]  /*0dd0*/  IMAD.HI.U32 R13, R7, R14, RZ ;  /* 0x0000000e070d7227 */ /* 0x000fe200078e00ff */
[C---:B------:R-:W-:Y:S02]  /*0de0*/  ISETP.GT.U32.AND P6, PT, R5.reuse, R9, PT ;  /* 0x000000090500720c */ /* 0x040fe40003fc4070 */
[C---:B------:R-:W-:Y:S01]  /*0df0*/  ISETP.GT.U32.AND P5, PT, R5.reuse, R10, PT ;  /* 0x0000000a0500720c */ /* 0x040fe20003fa4070 */
[----:B------:R-:W-:Y:S01]  /*0e00*/  IMAD R12, R5, R12, R16 ;  /* 0x0000000c050c7224 */ /* 0x000fe200078e0210 */
[----:B------:R-:W-:Y:S01]  /*0e10*/  ISETP.GE.AND P2, PT, R18, RZ, PT ;  /* 0x000000ff1200720c */ /* 0x000fe20003f46270 */
[----:B------:R-:W-:-:S02]  /*0e20*/  IMAD.MOV R13, RZ, RZ, -R13 ;  /* 0x000000ffff0d7224 */ /* 0x000fc400078e0a0d */
[--C-:B------:R-:W-:Y:S01]  /*0e30*/  @!P1 IMAD.IADD R8, R8, 0x1, -R5.reuse ;  /* 0x0000000108089824 */ /* 0x100fe200078e0a05 */
[C---:B------:R-:W-:Y:S01]  /*0e40*/  ISETP.GT.U32.AND P1, PT, R5.reuse, R12, PT ;  /* 0x0000000c0500720c */ /* 0x040fe20003f24070 */
[----:B------:R-:W-:Y:S02]  /*0e50*/  IMAD R13, R5, R13, R14 ;  /* 0x0000000d050d7224 */ /* 0x000fe400078e020e */
[----:B------:R-:W-:Y:S02]  /*0e60*/  VIADD R19, R6, 0x72 ;  /* 0x0000007206137836 */ /* 0x000fe40000000000 */
[----:B------:R-:W-:Y:S01]  /*0e70*/  @!P6 IMAD.IADD R9, R9, 0x1, -R5 ;  /* 0x000000010909e824 */ /* 0x000fe200078e0a05 */
[----:B------:R-:W-:Y:S01]  /*0e80*/  ISETP.GT.U32.AND P6, PT, R5, R13, PT ;  /* 0x0000000d0500720c */ /* 0x000fe20003fc4070 */
[----:B------:R-:W-:Y:S01]  /*0e90*/  IMAD.HI.U32 R16, R7, R22, RZ ;  /* 0x0000001607107227 */ /* 0x000fe200078e00ff */
[----:B------:R-:W-:-:S03]  /*0ea0*/  IABS R18, R19 ;  /* 0x0000001300127213 */ /* 0x000fc60000000000 */
[----:B------:R-:W-:Y:S02]  /*0eb0*/  VIADD R21, R6, 0x70 ;  /* 0x0000007006157836 */ /* 0x000fe40000000000 */
[----:B------:R-:W-:Y:S01]  /*0ec0*/  @!P1 IMAD.IADD R12, R12, 0x1, -R5 ;  /* 0x000000010c0c9824 */ /* 0x000fe200078e0a05 */
[----:B------:R-:W-:Y:S01]  /*0ed0*/  ISETP.GE.AND P1, PT, R17, RZ, PT ;  /* 0x000000ff1100720c */ /* 0x000fe20003f26270 */
[----:B------:R-:W-:Y:S01]  /*0ee0*/  IMAD.MOV R16, RZ, RZ, -R16 ;  /* 0x000000ffff107224 */ /* 0x000fe200078e0a10 */
[----:B------:R-:W-:Y:S01]  /*0ef0*/  IABS R20, R21 ;  /* 0x0000001500147213 */ /* 0x000fe20000000000 */
[----:B------:R-:W-:Y:S02]  /*0f00*/  IMAD.HI.U32 R14, R7, R18, RZ ;  /* 0x00000012070e7227 */ /* 0x000fe400078e00ff */
[----:B------:R-:W-:Y:S02]  /*0f10*/  @!P6 IADD3 R13, R13, -R5, RZ ;  /* 0x800000050d0de210 */ /* 0x000fe40007ffe0ff */
[C---:B------:R-:W-:Y:S01]  /*0f20*/  ISETP.GT.U32.AND P6, PT, R5.reuse, R12, PT ;  /* 0x0000000c0500720c */ /* 0x040fe20003fc4070 */
[----:B------:R-:W-:-:S02]  /*0f30*/  IMAD R16, R5, R16, R22 ;  /* 0x0000001005107224 */ /* 0x000fc400078e0216 */
[----:B------:R-:W-:Y:S02]  /*0f40*/  VIADD R24, R6, 0x6c ;  /* 0x0000006c06187836 */ /* 0x000fe40000000000 */
[----:B------:R-:W-:Y:S02]  /*0f50*/  IMAD.MOV R14, RZ, RZ, -R14 ;  /* 0x000000ffff0e7224 */ /* 0x000fe400078e0a0e */
[----:B------:R-:W-:Y:S01]  /*0f60*/  @!P5 IMAD.IADD R10, R10, 0x1, -R5 ;  /* 0x000000010a0ad824 */ /* 0x000fe200078e0a05 */
[----:B------:R-:W-:Y:S01]  /*0f70*/  ISETP.GE.AND P5, PT, R15, RZ, PT ;  /* 0x000000ff0f00720c */ /* 0x000fe20003fa6270 */
[----:B------:R-:W-:-:S04]  /*0f80*/  IMAD.HI.U32 R15, R7, R20, RZ ;  /* 0x00000014070f7227 */ /* 0x000fc800078e00ff */
[----:B------:R-:W-:Y:S01]  /*0f90*/  @!P6 IMAD.IADD R12, R12, 0x1, -R5 ;  /* 0x000000010c0ce824 */ /* 0x000fe200078e0a05 */
[C---:B------:R-:W-:Y:S01]  /*0fa0*/  ISETP.GT.U32.AND P6, PT, R5.reuse, R16, PT ;  /* 0x000000100500720c */ /* 0x040fe20003fc4070 */
[C---:B------:R-:W-:Y:S01]  /*0fb0*/  IMAD R14, R5.reuse, R14, R18 ;  /* 0x0000000e050e7224 */ /* 0x040fe200078e0212 */
[----:B------:R-:W-:Y:S01]  /*0fc0*/  IABS R18, R24 ;  /* 0x0000001800127213 */ /* 0x000fe20000000000 */
[----:B------:R-:W-:Y:S02]  /*0fd0*/  IMAD.MOV R15, RZ, RZ, -R15 ;  /* 0x000000ffff0f7224 */ /* 0x000fe400078e0a0f */
[----:B------:R-:W-:Y:S01]  /*0fe0*/  @!P0 IMAD.MOV R10, RZ, RZ, -R10 ;  /* 0x000000ffff0a8224 */ /* 0x000fe200078e0a0a */
[----:B------:R-:W-:Y:S01]  /*0ff0*/  ISETP.GT.U32.AND P0, PT, R5, R13, PT ;  /* 0x0000000d0500720c */ /* 0x000fe20003f04070 */
[----:B------:R-:W-:Y:S02]  /*1000*/  VIADD R25, R6, 0x6a ;  /* 0x0000006a06197836 */ /* 0x000fe40000000000 */
[----:B------:R-:W-:-:S04]  /*1010*/  IMAD.HI.U32 R17, R7, R18, RZ ;  /* 0x0000001207117227 */ /* 0x000fc800078e00ff */
[C---:B------:R-:W-:Y:S01]  /*1020*/  IMAD R15, R5.reuse, R15, R20 ;  /* 0x0000000f050f7224 */ /* 0x040fe200078e0214 */
[----:B------:R-:W-:Y:S01]  /*1030*/  IABS R20, R25 ;  /* 0x0000001900147213 */ /* 0x000fe20000000000 */
[----:B------:R-:W-:Y:S01]  /*1040*/  @!P4 IMAD.MOV R11, RZ, RZ, -R11 ;  /* 0x000000ffff0bc224 */ /* 0x000fe200078e0a0b */
[C---:B------:R-:W-:Y:S01]  /*1050*/  ISETP.GT.U32.AND P4, PT, R5.reuse, R14, PT ;  /* 0x0000000e0500720c */ /* 0x040fe20003f84070 */
[----:B------:R-:W-:Y:S02]  /*1060*/  IMAD.MOV R17, RZ, RZ, -R17 ;  /* 0x000000ffff117224 */ /* 0x000fe400078e0a11 */
[----:B------:R-:W-:Y:S01]  /*1070*/  @!P2 IMAD.MOV R8, RZ, RZ, -R8 ;  /* 0x000000ffff08a224 */ /* 0x000fe200078e0a08 */
[C---:B------:R-:W-:Y:S01]  /*1080*/  ISETP.GT.U32.AND P2, PT, R5.reuse, R15, PT ;  /* 0x0000000f0500720c */ /* 0x040fe20003f44070 */
[----:B------:R-:W-:Y:S02]  /*1090*/  @!P6 IMAD.IADD R16, R16, 0x1, -R5 ;  /* 0x000000011010e824 */ /* 0x000fe400078e0a05 */
[----:B------:R-:W-:-:S02]  /*10a0*/  IMAD R17, R5, R17, R18 ;  /* 0x0000001105117224 */ /* 0x000fc400078e0212 */
[----:B------:R-:W-:Y:S01]  /*10b0*/  IMAD.HI.U32 R18, R7, R20, RZ ;  /* 0x0000001407127227 */ /* 0x000fe200078e00ff */
[----:B------:R-:W-:-:S03]  /*10c0*/  ISETP.GT.U32.AND P6, PT, R5, R16, PT ;  /* 0x000000100500720c */ /* 0x000fc60003fc4070 */
[--C-:B------:R-:W-:Y:S01]  /*10d0*/  @!P0 IMAD.IADD R13, R13, 0x1, -R5.reuse ;  /* 0x000000010d0d8824 */ /* 0x100fe200078e0a05 */
[----:B------:R-:W-:Y:S01]  /*10e0*/  ISETP.GE.AND P0, PT, R21, RZ, PT ;  /* 0x000000ff1500720c */ /* 0x000fe20003f06270 */
[--C-:B------:R-:W-:Y:S01]  /*10f0*/  @!P4 IMAD.IADD R14, R14, 0x1, -R5.reuse ;  /* 0x000000010e0ec824 */ /* 0x100fe200078e0a05 */
[----:B------:R-:W-:Y:S01]  /*1100*/  IADD3 R18, -R18, RZ, RZ ;  /* 0x000000ff12127210 */ /* 0x000fe20007ffe1ff */
[----:B------:R-:W-:Y:S01]  /*1110*/  VIADD R21, R6, 0x68 ;  /* 0x0000006806157836 */ /* 0x000fe20000000000 */
[----:B------:R-:W-:Y:S01]  /*1120*/  ISETP.GE.AND P4, PT, R23, RZ, PT ;  /* 0x000000ff1700720c */ /* 0x000fe20003f86270 */
[----:B------:R-:W-:Y:S01]  /*1130*/  @!P2 IMAD.IADD R15, R15, 0x1, -R5 ;  /* 0x000000010f0fa824 */ /* 0x000fe200078e0a05 */
[C---:B------:R-:W-:Y:S01]  /*1140*/  ISETP.GT.U32.AND P2, PT, R5.reuse, R14, PT ;  /* 0x0000000e0500720c */ /* 0x040fe20003f44070 */
[----:B------:R-:W-:Y:S01]  /*1150*/  @!P1 IMAD.MOV R13, RZ, RZ, -R13 ;  /* 0x000000ffff0d9224 */ /* 0x000fe200078e0a0d */
[----:B------:R-:W-:Y:S01]  /*1160*/  IABS R22, R21 ;  /* 0x0000001500167213 */ /* 0x000fe20000000000 */
[C---:B------:R-:W-:Y:S01]  /*1170*/  IMAD R18, R5.reuse, R18, R20 ;  /* 0x0000001205127224 */ /* 0x040fe200078e0214 */
[----:B------:R-:W-:Y:S01]  /*1180*/  ISETP.GT.U32.AND P1, PT, R5, R17, PT ;  /* 0x000000110500720c */ /* 0x000fe20003f24070 */
[----:B------:R-:W-:Y:S01]  /*1190*/  @!P3 IMAD.MOV R9, RZ, RZ, -R9 ;  /* 0x000000ffff09b224 */ /* 0x000fe200078e0a09 */
[----:B------:R-:W-:Y:S01]  /*11a0*/  ISETP.GE.AND P3, PT, R19, RZ, PT ;  /* 0x000000ff1300720c */ /* 0x000fe20003f66270 */
[----:B------:R-:W-:Y:S01]  /*11b0*/  @!P6 IMAD.IADD R16, R16, 0x1, -R5 ;  /* 0x000000011010e824 */ /* 0x000fe200078e0a05 */
[----:B------:R-:W-:Y:S01]  /*11c0*/  ISETP.GT.U32.AND P6, PT, R5, R18, PT ;  /* 0x000000120500720c */ /* 0x000fe20003fc4070 */
[----:B------:R-:W-:-:S03]  /*11d0*/  IMAD.HI.U32 R19, R7, R22, RZ ;  /* 0x0000001607137227 */ /* 0x000fc600078e00ff */
[----:B------:R-:W-:Y:S01]  /*11e0*/  @!P4 IADD3 R16, -R16, RZ, RZ ;  /* 0x000000ff1010c210 */ /* 0x000fe20007ffe1ff */
[----:B------:R-:W-:Y:S01]  /*11f0*/  @!P5 IMAD.MOV R12, RZ, RZ, -R12 ;  /* 0x000000ffff0cd224 */ /* 0x000fe200078e0a0c */
[----:B------:R-:W-:Y:S01]  /*1200*/  ISETP.GT.U32.AND P5, PT, R5, R15, PT ;  /* 0x0000000f0500720c */ /* 0x000fe20003fa4070 */
[----:B------:R-:W-:Y:S02]  /*1210*/  IMAD.MOV R19, RZ, RZ, -R19 ;  /* 0x000000ffff137224 */ /* 0x000fe400078e0a13 */
[--C-:B------:R-:W-:Y:S01]  /*1220*/  @!P2 IMAD.IADD R14, R14, 0x1, -R5.reuse ;  /* 0x000000010e0ea824 */ /* 0x100fe200078e0a05 */
[----:B------:R-:W-:Y:S01]  /*1230*/  ISETP.GE.AND P2, PT, R24, RZ, PT ;  /* 0x000000ff1800720c */ /* 0x000fe20003f46270 */
[--C-:B------:R-:W-:Y:S01]  /*1240*/  @!P1 IMAD.IADD R17, R17, 0x1, -R5.reuse ;  /* 0x0000000111119824 */ /* 0x100fe200078e0a05 */
[----:B------:R-:W-:Y:S01]  /*1250*/  ISETP.GE.AND P1, PT, R21, RZ, PT ;  /* 0x000000ff1500720c */ /* 0x000fe20003f26270 */
[C---:B------:R-:W-:Y:S02]  /*1260*/  IMAD R19, R5.reuse, R19, R22 ;  /* 0x0000001305137224 */ /* 0x040fe400078e0216 */
[--C-:B------:R-:W-:Y:S01]  /*1270*/  @!P6 IMAD.IADD R18, R18, 0x1, -R5.reuse ;  /* 0x000000011212e824 */ /* 0x100fe200078e0a05 */
[C---:B------:R-:W-:Y:S01]  /*1280*/  ISETP.GT.U32.AND P6, PT, R5.reuse, R17, PT ;  /* 0x000000110500720c */ /* 0x040fe20003fc4070 */
[----:B------:R-:W-:Y:S01]  /*1290*/  @!P3 IMAD.MOV R14, RZ, RZ, -R14 ;  /* 0x000000ffff0eb224 */ /* 0x000fe200078e0a0e */
[----:B------:R-:W-:Y:S01]  /*12a0*/  ISETP.GT.U32.AND P3, PT, R5, R19, PT ;  /* 0x000000130500720c */ /* 0x000fe20003f64070 */
[----:B------:R-:W-:Y:S01]  /*12b0*/  @!P5 IMAD.IADD R15, R15, 0x1, -R5 ;  /* 0x000000010f0fd824 */ /* 0x000fe200078e0a05 */
[----:B------:R-:W-:Y:S01]  /*12c0*/  ISETP.GE.AND P5, PT, R25, RZ, PT ;  /* 0x000000ff1900720c */ /* 0x000fe20003fa6270 */
[----:B------:R-:W-:-:S02]  /*12d0*/  VIADD R23, R6, 0x66 ;  /* 0x0000006606177836 */ /* 0x000fc40000000000 */
[----:B------:R-:W-:Y:S01]  /*12e0*/  @!P0 IMAD.MOV R15, RZ, RZ, -R15 ;  /* 0x000000ffff0f8224 */ /* 0x000fe200078e0a0f */
[----:B------:R-:W-:Y:S01]  /*12f0*/  ISETP.GT.U32.AND P0, PT, R5, R18, PT ;  /* 0x000000120500720c */ /* 0x000fe20003f04070 */
[C---:B------:R-:W-:Y:S01]  /*1300*/  VIADD R25, R6.reuse, 0x64 ;  /* 0x0000006406197836 */ /* 0x040fe20000000000 */
[----:B------:R-:W-:Y:S01]  /*1310*/  IABS R24, R23 ;  /* 0x0000001700187213 */ /* 0x000fe20000000000 */
[----:B------:R-:W-:Y:S01]  /*1320*/  VIADD R27, R6, 0x62 ;  /* 0x00000062061b7836 */ /* 0x000fe20000000000 */
[----:B------:R-:W-:Y:S01]  /*1330*/  ISETP.GE.AND P4, PT, R23, RZ, PT ;  /* 0x000000ff1700720c */ /* 0x000fe20003f86270 */
[--C-:B------:R-:W-:Y:S01]  /*1340*/  @!P6 IMAD.IADD R17, R17, 0x1, -R5.reuse ;  /* 0x000000011111e824 */ /* 0x100fe200078e0a05 */
[----:B------:R-:W-:Y:S01]  /*1350*/  IABS R26, R25 ;  /* 0x00000019001a7213 */ /* 0x000fe20000000000 */
[----:B------:R-:W-:Y:S01]  /*1360*/  @!P3 IMAD.IADD R19, R19, 0x1, -R5 ;  /* 0x000000011313b824 */ /* 0x000fe200078e0a05 */
[----:B------:R-:W-:Y:S01]  /*1370*/  IABS R28, R27 ;  /* 0x0000001b001c7213 */ /* 0x000fe20000000000 */
[----:B------:R-:W-:Y:S01]  /*1380*/  @!P2 IMAD.MOV R17, RZ, RZ, -R17 ;  /* 0x000000ffff11a224 */ /* 0x000fe200078e0a11 */
[----:B------:R-:W-:Y:S01]  /*1390*/  ISETP.GE.AND P3, PT, R27, RZ, PT ;  /* 0x000000ff1b00720c */ /* 0x000fe20003f66270 */
[----:B------:R-:W-:Y:S01]  /*13a0*/  IMAD.HI.U32 R20, R7, R24, RZ ;  /* 0x0000001807147227 */ /* 0x000fe200078e00ff */
[----:B------:R-:W-:-:S03]  /*13b0*/  ISETP.GT.U32.AND P2, PT, R5, R19, PT ;  /* 0x000000130500720c */ /* 0x000fc60003f44070 */
[----:B------:R-:W-:-:S04]  /*13c0*/  IMAD.HI.U32 R21, R7, R26, RZ ;  /* 0x0000001a07157227 */ /* 0x000fc800078e00ff */
[----:B------:R-:W-:-:S04]  /*13d0*/  IMAD.HI.U32 R22, R7, R28, RZ ;  /* 0x0000001c07167227 */ /* 0x000fc800078e00ff */
[----:B------:R-:W-:Y:S01]  /*13e0*/  @!P0 IMAD.IADD R18, R18, 0x1, -R5 ;  /* 0x0000000112128824 */ /* 0x000fe200078e0a05 */
[----:B------:R-:W-:Y:S01]  /*13f0*/  ISETP.GE.AND P0, PT, R25, RZ, PT ;  /* 0x000000ff1900720c */ /* 0x000fe20003f06270 */
[----:B------:R-:W-:Y:S01]  /*1400*/  IMAD.MOV R20, RZ, RZ, -R20 ;  /* 0x000000ffff147224 */ /* 0x000fe200078e0a14 */
[----:B------:R-:W-:Y:S01]  /*1410*/  @!P2 IADD3 R19, R19, -R5, RZ ;  /* 0x800000051313a210 */ /* 0x000fe20007ffe0ff */
[----:B------:R-:W-:Y:S02]  /*1420*/  IMAD.MOV R21, RZ, RZ, -R21 ;  /* 0x000000ffff157224 */ /* 0x000fe400078e0a15 */
[----:B------:R-:W-:Y:S02]  /*1430*/  VIADD R25, R6, 0x60 ;  /* 0x0000006006197836 */ /* 0x000fe40000000000 */
[----:B------:R-:W-:Y:S02]  /*1440*/  IMAD.MOV R22, RZ, RZ, -R22 ;  /* 0x000000ffff167224 */ /* 0x000fe400078e0a16 */
[C---:B------:R-:W-:Y:S01]  /*1450*/  IMAD R20, R5.reuse, R20, R24 ;  /* 0x0000001405147224 */ /* 0x040fe200078e0218 */
[----:B------:R-:W-:Y:S01]  /*1460*/  IABS R24, R25 ;  /* 0x0000001900187213 */ /* 0x000fe20000000000 */
[----:B------:R-:W-:-:S02]  /*1470*/  IMAD R21, R5, R21, R26 ;  /* 0x0000001505157224 */ /* 0x000fc400078e021a */
[C---:B------:R-:W-:Y:S01]  /*1480*/  IMAD R22, R5.reuse, R22, R28 ;  /* 0x0000001605167224 */ /* 0x040fe200078e021c */
[C---:B------:R-:W-:Y:S01]  /*1490*/  ISETP.GT.U32.AND P6, PT, R5.reuse, R20, PT ;  /* 0x000000140500720c */ /* 0x040fe20003fc4070 */
[----:B------:R-:W-:Y:S01]  /*14a0*/  @!P5 IMAD.MOV R18, RZ, RZ, -R18 ;  /* 0x000000ffff12d224 */ /* 0x000fe200078e0a12 */
[----:B------:R-:W-:Y:S01]  /*14b0*/  ISETP.GT.U32.AND P5, PT, R5, R21, PT ;  /* 0x000000150500720c */ /* 0x000fe20003fa4070 */
[----:B------:R-:W-:Y:S01]  /*14c0*/  IMAD.HI.U32 R23, R7, R24, RZ ;  /* 0x0000001807177227 */ /* 0x000fe200078e00ff */
[----:B------:R-:W-:-:S03]  /*14d0*/  ISETP.GT.U32.AND P2, PT, R5, R22, PT ;  /* 0x000000160500720c */ /* 0x000fc60003f44070 */
[----:B------:R-:W-:Y:S02]  /*14e0*/  IMAD.MOV R23, RZ, RZ, -R23 ;  /* 0x000000ffff177224 */ /* 0x000fe400078e0a17 */
[C---:B------:R-:W-:Y:S02]  /*14f0*/  VIADD R31, R6.reuse, 0x5a ;  /* 0x0000005a061f7836 */ /* 0x040fe40000000000 */
[----:B------:R-:W-:Y:S02]  /*1500*/  IMAD R23, R5, R23, R24 ;  /* 0x0000001705177224 */ /* 0x000fe400078e0218 */
[----:B------:R-:W-:Y:S01]  /*1510*/  VIADD R27, R6, 0x5e ;  /* 0x0000005e061b7836 */ /* 0x000fe20000000000 */
[----:B------:R-:W-:Y:S01]  /*1520*/  IABS R32, R31 ;  /* 0x0000001f00207213 */ /* 0x000fe20000000000 */
[--C-:B------:R-:W-:Y:S01]  /*1530*/  @!P5 IMAD.IADD R21, R21, 0x1, -R5.reuse ;  /* 0x000000011515d824 */ /* 0x100fe200078e0a05 */
[----:B------:R-:W-:Y:S01]  /*1540*/  ISETP.GT.U32.AND P5, PT, R5, R23, PT ;  /* 0x000000170500720c */ /* 0x000fe20003fa4070 */
[--C-:B------:R-:W-:Y:S01]  /*1550*/  @!P2 IMAD.IADD R22, R22, 0x1, -R5.reuse ;  /* 0x000000011616a824 */ /* 0x100fe200078e0a05 */
[----:B------:R-:W-:Y:S01]  /*1560*/  IABS R28, R27 ;  /* 0x0000001b001c7213 */ /* 0x000fe20000000000 */
[----:B------:R-:W-:-:S02]  /*1570*/  @!P6 IMAD.IADD R20, R20, 0x1, -R5 ;  /* 0x000000011414e824 */ /* 0x000fc400078e0a05 */
[----:B------:R-:W-:Y:S01]  /*1580*/  IMAD.HI.U32 R26, R7, R32, RZ ;  /* 0x00000020071a7227 */ /* 0x000fe200078e00ff */
[C---:B------:R-:W-:Y:S02]  /*1590*/  ISETP.GT.U32.AND P2, PT, R5.reuse, R22, PT ;  /* 0x000000160500720c */ /* 0x040fe40003f44070 */
[C---:B------:R-:W-:Y:S01]  /*15a0*/  ISETP.GT.U32.AND P6, PT, R5.reuse, R20, PT ;  /* 0x000000140500720c */ /* 0x040fe20003fc4070 */
[----:B------:R-:W-:Y:S02]  /*15b0*/  IMAD.MOV R26, RZ, RZ, -R26 ;  /* 0x000000ffff1a7224 */ /* 0x000fe400078e0a1a */
[----:B------:R-:W-:Y:S01]  /*15c0*/  @!P1 IMAD.MOV R19, RZ, RZ, -R19 ;  /* 0x000000ffff139224 */ /* 0x000fe200078e0a13 */
[----:B------:R-:W-:Y:S01]  /*15d0*/  ISETP.GT.U32.AND P1, PT, R5, R21, PT ;  /* 0x000000150500720c */ /* 0x000fe20003f24070 */
[----:B------:R-:W-:Y:S02]  /*15e0*/  @!P5 IMAD.IADD R23, R23, 0x1, -R5 ;  /* 0x000000011717d824 */ /* 0x000fe400078e0a05 */
[----:B------:R-:W-:-:S02]  /*15f0*/  VIADD R29, R6, 0x5c ;  /* 0x0000005c061d7836 */ /* 0x000fc40000000000 */
[----:B------:R-:W-:Y:S01]  /*1600*/  IMAD.HI.U32 R24, R7, R28, RZ ;  /* 0x0000001c07187227 */ /* 0x000fe200078e00ff */
[C---:B------:R-:W-:Y:S02]  /*1610*/  ISETP.GT.U32.AND P5, PT, R5.reuse, R23, PT ;  /* 0x000000170500720c */ /* 0x040fe40003fa4070 */
[----:B------:R-:W-:Y:S01]  /*1620*/  IABS R30, R29 ;  /* 0x0000001d001e7213 */ /* 0x000fe20000000000 */
[--C-:B------:R-:W-:Y:S02]  /*1630*/  @!P2 IMAD.IADD R22, R22, 0x1, -R5.reuse ;  /* 0x000000011616a824 */ /* 0x100fe400078e0a05 */
[C---:B------:R-:W-:Y:S02]  /*1640*/  IMAD R26, R5.reuse, R26, R32 ;  /* 0x0000001a051a7224 */ /* 0x040fe400078e0220 */
[----:B------:R-:W-:Y:S01]  /*1650*/  IMAD.MOV R24, RZ, RZ, -R24 ;  /* 0x000000ffff187224 */ /* 0x000fe200078e0a18 */
[----:B------:R-:W-:Y:S01]  /*1660*/  @!P3 IADD3 R22, -R22, RZ, RZ ;  /* 0x000000ff1616b210 */ /* 0x000fe20007ffe1ff */
[----:B------:R-:W-:Y:S01]  /*1670*/  VIADD R33, R6, 0x58 ;  /* 0x0000005806217836 */ /* 0x000fe20000000000 */
[----:B------:R-:W-:Y:S01]  /*1680*/  ISETP.GT.U32.AND P3, PT, R5, R26, PT ;  /* 0x0000001a0500720c */ /* 0x000fe20003f64070 */
[----:B------:R-:W-:Y:S01]  /*1690*/  @!P6 IMAD.IADD R20, R20, 0x1, -R5 ;  /* 0x000000011414e824 */ /* 0x000fe200078e0a05 */
[----:B------:R-:W-:Y:S01]  /*16a0*/  ISETP.GE.AND P6, PT, R25, RZ, PT ;  /* 0x000000ff1900720c */ /* 0x000fe20003fc6270 */
[----:B------:R-:W-:Y:S01]  /*16b0*/  IMAD R24, R5, R24, R28 ;  /* 0x0000001805187224 */ /* 0x000fe200078e021c */
[----:B------:R-:W-:Y:S01]  /*16c0*/  IABS R28, R33 ;  /* 0x00000021001c7213 */ /* 0x000fe20000000000 */
[----:B------:R-:W-:-:S04]  /*16d0*/  IMAD.HI.U32 R25, R7, R30, RZ ;  /* 0x0000001e07197227 */ /* 0x000fc800078e00ff */
[--C-:B------:R-:W-:Y:S01]  /*16e0*/  @!P1 IMAD.IADD R21, R21, 0x1, -R5.reuse ;  /* 0x0000000115159824 */ /* 0x100fe200078e0a05 */
[----:B------:R-:W-:Y:S01]  /*16f0*/  ISETP.GT.U32.AND P1, PT, R5, R24, PT ;  /* 0x000000180500720c */ /* 0x000fe20003f24070 */
[----:B------:R-:W-:Y:S01]  /*1700*/  @!P5 IMAD.IADD R23, R23, 0x1, -R5 ;  /* 0x000000011717d824 */ /* 0x000fe200078e0a05 */
[----:B------:R-:W-:Y:S01]  /*1710*/  ISETP.GE.AND P5, PT, R31, RZ, PT ;  /* 0x000000ff1f00720c */ /* 0x000fe20003fa6270 */
[----:B------:R-:W-:Y:S01]  /*1720*/  @!P4 IMAD.MOV R20, RZ, RZ, -R20 ;  /* 0x000000ffff14c224 */ /* 0x000fe200078e0a14 */
[----:B------:R-:W-:Y:S01]  /*1730*/  ISETP.GE.AND P4, PT, R27, RZ, PT ;  /* 0x000000ff1b00720c */ /* 0x000fe20003f86270 */
[----:B------:R-:W-:Y:S02]  /*1740*/  IMAD.MOV R25, RZ, RZ, -R25 ;  /* 0x000000ffff197224 */ /* 0x000fe400078e0a19 */
[----:B------:R-:W-:Y:S02]  /*1750*/  VIADD R31, R6, 0x56 ;  /* 0x00000056061f7836 */ /* 0x000fe40000000000 */
[----:B------:R-:W-:-:S04]  /*1760*/  IMAD.HI.U32 R27, R7, R28, RZ ;  /* 0x0000001c071b7227 */ /* 0x000fc800078e00ff */
[C---:B------:R-:W-:Y:S01]  /*1770*/  IMAD R25, R5.reuse, R25, R30 ;  /* 0x0000001905197224 */ /* 0x040fe200078e021e */
[----:B------:R-:W-:Y:S01]  /*1780*/  IABS R30, R31 ;  /* 0x0000001f001e7213 */ /* 0x000fe20000000000 */
[----:B------:R-:W-:Y:S02]  /*1790*/  @!P3 IMAD.IADD R26, R26, 0x1, -R5 ;  /* 0x000000011a1ab824 */ /* 0x000fe400078e0a05 */
[----:B------:R-:W-:Y:S01]  /*17a0*/  IMAD.MOV R27, RZ, RZ, -R27 ;  /* 0x000000ffff1b7224 */ /* 0x000fe200078e0a1b */
[C---:B------:R-:W-:Y:S01]  /*17b0*/  ISETP.GT.U32.AND P2, PT, R5.reuse, R25, PT ;  /* 0x000000190500720c */ /* 0x040fe20003f44070 */
[----:B------:R-:W-:Y:S01]  /*17c0*/  @!P1 IMAD.IADD R24, R24, 0x1, -R5 ;  /* 0x0000000118189824 */ /* 0x000fe200078e0a05 */
[C---:B------:R-:W-:Y:S01]  /*17d0*/  ISETP.GT.U32.AND P3, PT, R5.reuse, R26, PT ;  /* 0x0000001a0500720c */ /* 0x040fe20003f64070 */
[----:B------:R-:W-:Y:S02]  /*17e0*/  IMAD R27, R5, R27, R28 ;  /* 0x0000001b051b7224 */ /* 0x000fe400078e021c */
[----:B------:R-:W-:Y:S01]  /*17f0*/  IMAD.HI.U32 R28, R7, R30, RZ ;  /* 0x0000001e071c7227 */ /* 0x000fe200078e00ff */
[----:B------:R-:W-:-:S03]  /*1800*/  ISETP.GT.U32.AND P1, PT, R5, R24, PT ;  /* 0x000000180500720c */ /* 0x000fc60003f24070 */
[----:B------:R-:W-:Y:S02]  /*1810*/  VIADD R35, R6, 0x54 ;  /* 0x0000005406237836 */ /* 0x000fe40000000000 */
[----:B------:R-:W-:Y:S02]  /*1820*/  IMAD.MOV R28, RZ, RZ, -R28 ;  /* 0x000000ffff1c7224 */ /* 0x000fe400078e0a1c */
[----:B------:R-:W-:Y:S01]  /*1830*/  @!P0 IMAD.MOV R21, RZ, RZ, -R21 ;  /* 0x000000ffff158224 */ /* 0x000fe200078e0a15 */
[----:B------:R-:W-:Y:S01]  /*1840*/  IABS R32, R35 ;  /* 0x0000002300207213 */ /* 0x000fe20000000000 */
[----:B------:R-:W-:Y:S01]  /*1850*/  IMAD R28, R5, R28, R30 ;  /* 0x0000001c051c7224 */ /* 0x000fe200078e021e */
[----:B------:R-:W-:Y:S01]  /*1860*/  ISETP.GE.AND P0, PT, R29, RZ, PT ;  /* 0x000000ff1d00720c */ /* 0x000fe20003f06270 */
[----:B------:R-:W-:Y:S02]  /*1870*/  @!P3 IMAD.IADD R26, R26, 0x1, -R5 ;  /* 0x000000011a1ab824 */ /* 0x000fe400078e0a05 */
[----:B------:R-:W-:Y:S01]  /*1880*/  @!P6 IMAD.MOV R23, RZ, RZ, -R23 ;  /* 0x000000ffff17e224 */ /* 0x000fe200078e0a17 */
[----:B------:R-:W-:Y:S01]  /*1890*/  ISETP.GT.U32.AND P3, PT, R5, R28, PT ;  /* 0x0000001c0500720c */ /* 0x000fe20003f64070 */
[----:B------:R-:W-:Y:S01]  /*18a0*/  IMAD.HI.U32 R29, R7, R32, RZ ;  /* 0x00000020071d7227 */ /* 0x000fe200078e00ff */
[----:B------:R-:W-:-:S03]  /*18b0*/  ISETP.GT.U32.AND P6, PT, R5, R27, PT ;  /* 0x0000001b0500720c */ /* 0x000fc60003fc4070 */
[--C-:B------:R-:W-:Y:S01]  /*18c0*/  @!P1 IMAD.IADD R24, R24, 0x1, -R5.reuse ;  /* 0x0000000118189824 */ /* 0x100fe200078e0a05 */
[----:B------:R-:W-:Y:S01]  /*18d0*/  IADD3 R29, -R29, RZ, RZ ;  /* 0x000000ff1d1d7210 */ /* 0x000fe20007ffe1ff */
[----:B------:R-:W-:Y:S01]  /*18e0*/  @!P5 IMAD.MOV R26, RZ, RZ, -R26 ;  /* 0x000000ffff1ad224 */ /* 0x000fe200078e0a1a */
[----:B------:R-:W-:Y:S01]  /*18f0*/  ISETP.GE.AND P1, PT, R33, RZ, PT ;  /* 0x000000ff2100720c */ /* 0x000fe20003f26270 */
[----:B------:R-:W-:Y:S02]  /*1900*/  VIADD R33, R6, 0x52 ;  /* 0x0000005206217836 */ /* 0x000fe40000000000 */
[----:B------:R-:W-:Y:S02]  /*1910*/  IMAD R29, R5, R29, R32 ;  /* 0x0000001d051d7224 */ /* 0x000fe400078e0220 */
[--C-:B------:R-:W-:Y:S01]  /*1920*/  @!P3 IMAD.IADD R28, R28, 0x1, -R5.reuse ;  /* 0x000000011c1cb824 */ /* 0x100fe200078e0a05 */
[----:B------:R-:W-:Y:S01]  /*1930*/  IABS R34, R33 ;  /* 0x0000002100227213 */ /* 0x000fe20000000000 */
[--C-:B------:R-:W-:Y:S01]  /*1940*/  @!P6 IMAD.IADD R27, R27, 0x1, -R5.reuse ;  /* 0x000000011b1be824 */ /* 0x100fe200078e0a05 */
[----:B------:R-:W-:Y:S01]  /*1950*/  ISETP.GT.U32.AND P5, PT, R5, R29, PT ;  /* 0x0000001d0500720c */ /* 0x000fe20003fa4070 */
[----:B------:R-:W-:Y:S01]  /*1960*/  @!P2 IMAD.IADD R25, R25, 0x1, -R5 ;  /* 0x000000011919a824 */ /* 0x000fe200078e0a05 */
[C---:B------:R-:W-:Y:S01]  /*1970*/  ISETP.GT.U32.AND P3, PT, R5.reuse, R28, PT ;  /* 0x0000001c0500720c */ /* 0x040fe20003f64070 */
[----:B------:R-:W-:Y:S01]  /*1980*/  @!P4 IMAD.MOV R24, RZ, RZ, -R24 ;  /* 0x000000ffff18c224 */ /* 0x000fe200078e0a18 */
[----:B------:R-:W-:Y:S01]  /*1990*/  ISETP.GT.U32.AND P4, PT, R5, R27, PT ;  /* 0x0000001b0500720c */ /* 0x000fe20003f84070 */
[----:B------:R-:W-:Y:S01]  /*19a0*/  IMAD.HI.U32 R30, R7, R34, RZ ;  /* 0x00000022071e7227 */ /* 0x000fe200078e00ff */
[----:B------:R-:W-:-:S02]  /*19b0*/  ISETP.GT.U32.AND P2, PT, R5, R25, PT ;  /* 0x000000190500720c */ /* 0x000fc40003f44070 */
[----:B------:R-:W-:Y:S01]  /*19c0*/  ISETP.GE.AND P6, PT, R35, RZ, PT ;  /* 0x000000ff2300720c */ /* 0x000fe20003fc6270 */
[----:B------:R-:W-:Y:S02]  /*19d0*/  IMAD.MOV R30, RZ, RZ, -R30 ;  /* 0x000000ffff1e7224 */ /* 0x000fe400078e0a1e */
[----:B------:R-:W-:Y:S02]  /*19e0*/  VIADD R32, R6, 0x4e ;  /* 0x0000004e06207836 */ /* 0x000fe40000000000 */
[----:B------:R-:W-:Y:S01]  /*19f0*/  IMAD R30, R5, R30, R34 ;  /* 0x0000001e051e7224 */ /* 0x000fe200078e0222 */
[----:B------:R-:W-:Y:S01]  /*1a00*/  @!P5 IADD3 R29, R29, -R5, RZ ;  /* 0x800000051d1dd210 */ /* 0x000fe20007ffe0ff */
[--C-:B------:R-:W-:Y:S01]  /*1a10*/  @!P3 IMAD.IADD R28, R28, 0x1, -R5.reuse ;  /* 0x000000011c1cb824 */ /* 0x100fe200078e0a05 */
[----:B------:R-:W-:Y:S01]  /*1a20*/  IABS R36, R32 ;  /* 0x0000002000247213 */ /* 0x000fe20000000000 */
[--C-:B------:R-:W-:Y:S01]  /*1a30*/  @!P4 IMAD.IADD R27, R27, 0x1, -R5.reuse ;  /* 0x000000011b1bc824 */ /* 0x100fe200078e0a05 */
[----:B------:R-:W-:Y:S01]  /*1a40*/  ISETP.GT.U32.AND P3, PT, R5, R30, PT ;  /* 0x0000001e0500720c */ /* 0x000fe20003f64070 */
[----:B------:R-:W-:Y:S01]  /*1a50*/  @!P2 IMAD.IADD R25, R25, 0x1, -R5 ;  /* 0x000000011919a824 */ /* 0x000fe200078e0a05 */
[----:B------:R-:W-:Y:S01]  /*1a60*/  ISETP.GT.U32.AND P5, PT, R5, R29, PT ;  /* 0x0000001d0500720c */ /* 0x000fe20003fa4070 */
[----:B------:R-:W-:Y:S01]  /*1a70*/  @!P1 IMAD.MOV R27, RZ, RZ, -R27 ;  /* 0x000000ffff1b9224 */ /* 0x000fe200078e0a1b */
[----:B------:R-:W-:Y:S01]  /*1a80*/  ISETP.GE.AND P2, PT, R31, RZ, PT ;  /* 0x000000ff1f00720c */ /* 0x000fe20003f46270 */
[----:B------:R-:W-:Y:S01]  /*1a90*/  VIADD R31, R6, 0x50 ;  /* 0x00000050061f7836 */ /* 0x000fe20000000000 */
[----:B------:R-:W-:Y:S01]  /*1aa0*/  ISETP.GE.AND P1, PT, R32, RZ, PT ;  /* 0x000000ff2000720c */ /* 0x000fe20003f26270 */
[----:B------:R-:W-:-:S03]  /*1ab0*/  IMAD.HI.U32 R32, R7, R36, RZ ;  /* 0x0000002407207227 */ /* 0x000fc600078e00ff */
[----:B------:R-:W-:Y:S01]  /*1ac0*/  ISETP.GE.AND P4, PT, R31, RZ, PT ;  /* 0x000000ff1f00720c */ /* 0x000fe20003f86270 */
[----:B------:R-:W-:Y:S01]  /*1ad0*/  @!P0 IMAD.MOV R25, RZ, RZ, -R25 ;  /* 0x000000ffff198224 */ /* 0x000fe200078e0a19 */
[----:B------:R-:W-:Y:S01]  /*1ae0*/  ISETP.GE.AND P0, PT, R33, RZ, PT ;  /* 0x000000ff2100720c */ /* 0x000fe20003f06270 */
[----:B------:R-:W-:Y:S01]  /*1af0*/  VIADD R33, R6, 0x4c ;  /* 0x0000004c06217836 */ /* 0x000fe20000000000 */
[----:B------:R-:W-:Y:S01]  /*1b00*/  IABS R31, R31 ;  /* 0x0000001f001f7213 */ /* 0x000fe20000000000 */
[----:B------:R-:W-:Y:S02]  /*1b10*/  IMAD.MOV R32, RZ, RZ, -R32 ;  /* 0x000000ffff207224 */ /* 0x000fe400078e0a20 */
[--C-:B------:R-:W-:Y:S01]  /*1b20*/  @!P3 IMAD.IADD R30, R30, 0x1, -R5.reuse ;  /* 0x000000011e1eb824 */ /* 0x100fe200078e0a05 */
[----:B------:R-:W-:Y:S01]  /*1b30*/  IABS R38, R33 ;  /* 0x0000002100267213 */ /* 0x000fe20000000000 */
[----:B------:R-:W-:Y:S02]  /*1b40*/  @!P5 IMAD.IADD R29, R29, 0x1, -R5 ;  /* 0x000000011d1dd824 */ /* 0x000fe400078e0a05 */
[C---:B------:R-:W-:Y:S01]  /*1b50*/  IMAD R32, R5.reuse, R32, R36 ;  /* 0x0000002005207224 */ /* 0x040fe200078e0224 */
[----:B------:R-:W-:Y:S01]  /*1b60*/  ISETP.GT.U32.AND P3, PT, R5, R30, PT ;  /* 0x0000001e0500720c */ /* 0x000fe20003f64070 */
[----:B------:R-:W-:-:S02]  /*1b70*/  IMAD.MOV.U32 R34, RZ, RZ, R31 ;  /* 0x000000ffff227224 */ /* 0x000fc400078e001f */
[----:B------:R-:W-:Y:S01]  /*1b80*/  @!P2 IMAD.MOV R28, RZ, RZ, -R28 ;  /* 0x000000ffff1ca224 */ /* 0x000fe200078e0a1c */
[----:B------:R-:W-:Y:S01]  /*1b90*/  ISETP.GE.AND P2, PT, R33, RZ, PT ;  /* 0x000000ff2100720c */ /* 0x000fe20003f46270 */
[----:B------:R-:W-:Y:S01]  /*1ba0*/  @!P6 IMAD.MOV R29, RZ, RZ, -R29 ;  /* 0x000000ffff1de224 */ /* 0x000fe200078e0a1d */
[----:B------:R-:W-:Y:S01]  /*1bb0*/  ISETP.GT.U32.AND P6, PT, R5, R32, PT ;  /* 0x000000200500720c */ /* 0x000fe20003fc4070 */
[----:B------:R-:W-:-:S04]  /*1bc0*/  IMAD.HI.U32 R31, R7, R34, RZ ;  /* 0x00000022071f7227 */ /* 0x000fc800078e00ff */
[----:B------:R-:W-:-:S04]  /*1bd0*/  IMAD.HI.U32 R33, R7, R38, RZ ;  /* 0x0000002607217227 */ /* 0x000fc800078e00ff */
[----:B------:R-:W-:Y:S02]  /*1be0*/  IMAD.MOV R31, RZ, RZ, -R31 ;  /* 0x000000ffff1f7224 */ /* 0x000fe400078e0a1f */
[----:B------:R-:W-:Y:S02]  /*1bf0*/  IMAD.MOV R33, RZ, RZ, -R33 ;  /* 0x000000ffff217224 */ /* 0x000fe400078e0a21 */
[C---:B------:R-:W-:Y:S02]  /*1c00*/  IMAD R31, R5.reuse, R31, R34 ;  /* 0x0000001f051f7224 */ /* 0x040fe400078e0222 */
[C---:B------:R-:W-:Y:S02]  /*1c10*/  IMAD R33, R5.reuse, R33, R38 ;  /* 0x0000002105217224 */ /* 0x040fe400078e0226 */
[----:B------:R-:W-:Y:S01]  /*1c20*/  VIADD R37, R6, 0x4a ;  /* 0x0000004a06257836 */ /* 0x000fe20000000000 */
[C---:B------:R-:W-:Y:S01]  /*1c30*/  ISETP.GT.U32.AND P5, PT, R5.reuse, R31, PT ;  /* 0x0000001f0500720c */ /* 0x040fe20003fa4070 */
[--C-:B------:R-:W-:Y:S01]  /*1c40*/  @!P3 IMAD.IADD R30, R30, 0x1, -R5.reuse ;  /* 0x000000011e1eb824 */ /* 0x100fe200078e0a05 */
[----:B------:R-:W-:Y:S01]  /*1c50*/  ISETP.GT.U32.AND P3, PT, R5, R33, PT ;  /* 0x000000210500720c */ /* 0x000fe20003f64070 */
[----:B------:R-:W-:Y:S01]  /*1c60*/  @!P6 IMAD.IADD R32, R32, 0x1, -R5 ;  /* 0x000000012020e824 */ /* 0x000fe200078e0a05 */
[----:B------:R-:W-:Y:S01]  /*1c70*/  IABS R36, R37 ;  /* 0x0000002500247213 */ /* 0x000fe20000000000 */
[----:B------:R-:W-:-:S02]  /*1c80*/  VIADD R39, R6, 0x48 ;  /* 0x0000004806277836 */ /* 0x000fc40000000000 */
[----:B------:R-:W-:Y:S01]  /*1c90*/  @!P0 IMAD.MOV R30, RZ, RZ, -R30 ;  /* 0x000000ffff1e8224 */ /* 0x000fe200078e0a1e */
[----:B------:R-:W-:Y:S01]  /*1ca0*/  ISETP.GT.U32.AND P6, PT, R5, R32, PT ;  /* 0x000000200500720c */ /* 0x000fe20003fc4070 */
[----:B------:R-:W-:Y:S01]  /*1cb0*/  IMAD.HI.U32 R34, R7, R36, RZ ;  /* 0x0000002407227227 */ /* 0x000fe200078e00ff */
[----:B------:R-:W-:Y:S02]  /*1cc0*/  IABS R38, R39 ;  /* 0x0000002700267213 */ /* 0x000fe40000000000 */
[----:B------:R-:W-:Y:S01]  /*1cd0*/  ISETP.GE.AND P0, PT, R37, RZ, PT ;  /* 0x000000ff2500720c */ /* 0x000fe20003f06270 */
[----:B------:R-:W-:Y:S01]  /*1ce0*/  IMAD.MOV R34, RZ, RZ, -R34 ;  /* 0x000000ffff227224 */ /* 0x000fe200078e0a22 */
[----:B------:R-:W-:Y:S01]  /*1cf0*/  @!P5 IADD3 R31, R31, -R5, RZ ;  /* 0x800000051f1fd210 */ /* 0x000fe20007ffe0ff */
[----:B------:R-:W-:Y:S02]  /*1d00*/  @!P3 IMAD.IADD R33, R33, 0x1, -R5 ;  /* 0x000000012121b824 */ /* 0x000fe400078e0a05 */
[C---:B------:R-:W-:Y:S01]  /*1d10*/  IMAD R34, R5.reuse, R34, R36 ;  /* 0x0000002205227224 */ /* 0x040fe200078e0224 */
[----:B------:R-:W-:Y:S01]  /*1d20*/  ISETP.GT.U32.AND P5, PT, R5, R31, PT ;  /* 0x0000001f0500720c */ /* 0x000fe20003fa4070 */
[----:B------:R-:W-:Y:S01]  /*1d30*/  IMAD.HI.U32 R35, R7, R38, RZ ;  /* 0x0000002607237227 */ /* 0x000fe200078e00ff */
[----:B------:R-:W-:-:S03]  /*1d40*/  ISETP.GT.U32.AND P3, PT, R5, R33, PT ;  /* 0x000000210500720c */ /* 0x000fc60003f64070 */
[----:B------:R-:W-:Y:S01]  /*1d50*/  @!P6 IMAD.IADD R32, R32, 0x1, -R5 ;  /* 0x000000012020e824 */ /* 0x000fe200078e0a05 */
[C---:B------:R-:W-:Y:S01]  /*1d60*/  ISETP.GT.U32.AND P6, PT, R5.reuse, R34, PT ;  /* 0x000000220500720c */ /* 0x040fe20003fc4070 */
[----:B------:R-:W-:Y:S02]  /*1d70*/  IMAD.MOV R35, RZ, RZ, -R35 ;  /* 0x000000ffff237224 */ /* 0x000fe400078e0a23 */
[C---:B------:R-:W-:Y:S02]  /*1d80*/  VIADD R37, R6.reuse, 0x44 ;  /* 0x0000004406257836 */ /* 0x040fe40000000000 */
[----:B------:R-:W-:Y:S02]  /*1d90*/  IMAD R36, R5, R35, R38 ;  /* 0x0000002305247224 */ /* 0x000fe400078e0226 */
[----:B------:R-:W-:Y:S01]  /*1da0*/  @!P5 IMAD.IADD R31, R31, 0x1, -R5 ;  /* 0x000000011f1fd824 */ /* 0x000fe200078e0a05 */
[----:B------:R-:W-:Y:S01]  /*1db0*/  IABS R38, R37 ;  /* 0x0000002500267213 */ /* 0x000fe20000000000 */
[----:B------:R-:W-:Y:S01]  /*1dc0*/  VIADD R41, R6, 0x46 ;  /* 0x0000004606297836 */ /* 0x000fe20000000000 */
[----:B------:R-:W-:Y:S01]  /*1dd0*/  @!P3 IADD3 R33, R33, -R5, RZ ;  /* 0x800000052121b210 */ /* 0x000fe20007ffe0ff */
[----:B------:R-:W-:Y:S01]  /*1de0*/  @!P4 IMAD.MOV R31, RZ, RZ, -R31 ;  /* 0x000000ffff1fc224 */ /* 0x000fe200078e0a1f */
[----:B------:R-:W-:Y:S01]  /*1df0*/  ISETP.GT.U32.AND P4, PT, R5, R36, PT ;  /* 0x000000240500720c */ /* 0x000fe20003f84070 */
[----:B------:R-:W-:Y:S01]  /*1e00*/  @!P6 IMAD.IADD R34, R34, 0x1, -R5 ;  /* 0x000000012222e824 */ /* 0x000fe200078e0a05 */
[----:B------:R-:W-:Y:S01]  /*1e10*/  ISETP.GE.AND P6, PT, R37, RZ, PT ;  /* 0x000000ff2500720c */ /* 0x000fe20003fc6270 */
[----:B------:R-:W-:Y:S01]  /*1e20*/  @!P2 IMAD.MOV R33, RZ, RZ, -R33 ;  /* 0x000000ffff21a224 */ /* 0x000fe200078e0a21 */
[----:B------:R-:W-:Y:S01]  /*1e30*/  IABS R40, R41 ;  /* 0x0000002900287213 */ /* 0x000fe20000000000 */
[----:B------:R-:W-:Y:S01]  /*1e40*/  IMAD.HI.U32 R37, R7, R38, RZ ;  /* 0x0000002607257227 */ /* 0x000fe200078e00ff */
[----:B------:R-:W-:-:S02]  /*1e50*/  ISETP.GT.U32.AND P2, PT, R5, R34, PT ;  /* 0x000000220500720c */ /* 0x000fc40003f44070 */
[----:B------:R-:W-:Y:S01]  /*1e60*/  ISETP.GE.AND P5, PT, R39, RZ, PT ;  /* 0x000000ff2700720c */ /* 0x000fe20003fa6270 */
[----:B------:R-:W-:Y:S02]  /*1e70*/  IMAD.MOV R37, RZ, RZ, -R37 ;  /* 0x000000ffff257224 */ /* 0x000fe400078e0a25 */
[----:B------:R-:W-:-:S04]  /*1e80*/  IMAD.HI.U32 R35, R7, R40, RZ ;  /* 0x0000002807237227 */ /* 0x000fc800078e00ff */
[C---:B------:R-:W-:Y:S02]  /*1e90*/  IMAD R37, R5.reuse, R37, R38 ;  /* 0x0000002505257224 */ /* 0x040fe400078e0226 */
[--C-:B------:R-:W-:Y:S02]  /*1ea0*/  @!P4 IMAD.IADD R36, R36, 0x1, -R5.reuse ;  /* 0x000000012424c824 */ /* 0x100fe400078e0a05 */
[----:B------:R-:W-:Y:S01]  /*1eb0*/  @!P2 IMAD.IADD R34, R34, 0x1, -R5 ;  /* 0x000000012222a824 */ /* 0x000fe200078e0a05 */
[C---:B------:R-:W-:Y:S01]  /*1ec0*/  ISETP.GT.U32.AND P2, PT, R5.reuse, R37, PT ;  /* 0x000000250500720c */ /* 0x040fe20003f44070 */
[----:B------:R-:W-:Y:S01]  /*1ed0*/  IMAD.MOV R35, RZ, RZ, -R35 ;  /* 0x000000ffff237224 */ /* 0x000fe200078e0a23 */
[----:B------:R-:W-:Y:S01]  /*1ee0*/  ISETP.GT.U32.AND P4, PT, R5, R36, PT ;  /* 0x000000240500720c */ /* 0x000fe20003f84070 */
[----:B------:R-:W-:Y:S01]  /*1ef0*/  @!P1 IMAD.MOV R32, RZ, RZ, -R32 ;  /* 0x000000ffff209224 */ /* 0x000fe200078e0a20 */
[----:B------:R-:W-:Y:S01]  /*1f00*/  ISETP.GE.AND P1, PT, R41, RZ, PT ;  /* 0x000000ff2900720c */ /* 0x000fe20003f26270 */
[----:B------:R-:W-:-:S02]  /*1f10*/  IMAD R35, R5, R35, R40 ;  /* 0x0000002305237224 */ /* 0x000fc400078e0228 */
[C---:B------:R-:W-:Y:S02]  /*1f20*/  VIADD R41, R6.reuse, 0x40 ;  /* 0x0000004006297836 */ /* 0x040fe40000000000 */
[----:B------:R-:W-:Y:S01]  /*1f30*/  VIADD R39, R6, 0x42 ;  /* 0x0000004206277836 */ /* 0x000fe20000000000 */
[----:B------:R-:W-:Y:S01]  /*1f40*/  ISETP.GT.U32.AND P3, PT, R5, R35, PT ;  /* 0x000000230500720c */ /* 0x000fe20003f64070 */
[----:B------:R-:W-:Y:S01]  /*1f50*/  @!P0 IMAD.MOV R34, RZ, RZ, -R34 ;  /* 0x000000ffff228224 */ /* 0x000fe200078e0a22 */
[----:B------:R-:W-:Y:S01]  /*1f60*/  IABS R44, R41 ;  /* 0x00000029002c7213 */ /* 0x000fe20000000000 */
[--C-:B------:R-:W-:Y:S01]  /*1f70*/  @!P2 IMAD.IADD R37, R37, 0x1, -R5.reuse ;  /* 0x000000012525a824 */ /* 0x100fe200078e0a05 */
[----:B------:R-:W-:Y:S01]  /*1f80*/  IABS R42, R39 ;  /* 0x00000027002a7213 */ /* 0x000fe20000000000 */
[----:B------:R-:W-:Y:S01]  /*1f90*/  @!P4 IMAD.IADD R36, R36, 0x1, -R5 ;  /* 0x000000012424c824 */ /* 0x000fe200078e0a05 */
[----:B------:R-:W-:Y:S01]  /*1fa0*/  ISETP.GE.AND P4, PT, R39, RZ, PT ;  /* 0x000000ff2700720c */ /* 0x000fe20003f86270 */
[----:B------:R-:W-:Y:S01]  /*1fb0*/  IMAD.HI.U32 R39, R7, R44, RZ ;  /* 0x0000002c07277227 */ /* 0x000fe200078e00ff */
[----:B------:R-:W-:-:S03]  /*1fc0*/  ISETP.GT.U32.AND P0, PT, R5, R37, PT ;  /* 0x000000250500720c */ /* 0x000fc60003f04070 */
[----:B------:R-:W-:Y:S01]  /*1fd0*/  VIADD R45, R6, 0x3e ;  /* 0x0000003e062d7836 */ /* 0x000fe20000000000 */
[----:B------:R-:W-:Y:S01]  /*1fe0*/  IADD3 R39, -R39, RZ, RZ ;  /* 0x000000ff27277210 */ /* 0x000fe20007ffe1ff */
[----:B------:R-:W-:Y:S02]  /*1ff0*/  @!P3 IMAD.IADD R35, R35, 0x1, -R5 ;  /* 0x000000012323b824 */ /* 0x000fe400078e0a05 */
[----:B------:R-:W-:Y:S01]  /*2000*/  IMAD.HI.U32 R38, R7, R42, RZ ;  /* 0x0000002a07267227 */ /* 0x000fe200078e00ff */
[----:B------:R-:W-:Y:S02]  /*2010*/  IABS R46, R45 ;  /* 0x0000002d002e7213 */ /* 0x000fe40000000000 */
[C---:B------:R-:W-:Y:S01]  /*2020*/  ISETP.GT.U32.AND P3, PT, R5.reuse, R35, PT ;  /* 0x000000230500720c */ /* 0x040fe20003f64070 */
[----:B------:R-:W-:Y:S01]  /*2030*/  IMAD R39, R5, R39, R44 ;  /* 0x0000002705277224 */ /* 0x000fe200078e022c */
[----:B------:R-:W-:Y:S01]  /*2040*/  ISETP.GE.AND P2, PT, R45, RZ, PT ;  /* 0x000000ff2d00720c */ /* 0x000fe20003f46270 */
[----:B------:R-:W-:-:S04]  /*2050*/  IMAD.HI.U32 R40, R7, R46, RZ ;  /* 0x0000002e07287227 */ /* 0x000fc800078e00ff */
[----:B------:R-:W-:Y:S02]  /*2060*/  IMAD.MOV R38, RZ, RZ, -R38 ;  /* 0x000000ffff267224 */ /* 0x000fe400078e0a26 */
[----:B------:R-:W-:Y:S01]  /*2070*/  @!P0 IMAD.IADD R37, R37, 0x1, -R5 ;  /* 0x0000000125258824 */ /* 0x000fe200078e0a05 */
[C---:B------:R-:W-:Y:S01]  /*2080*/  ISETP.GT.U32.AND P0, PT, R5.reuse, R39, PT ;  /* 0x000000270500720c */ /* 0x040fe20003f04070 */
[----:B------:R-:W-:Y:S02]  /*2090*/  IMAD.MOV R40, RZ, RZ, -R40 ;  /* 0x000000ffff287224 */ /* 0x000fe400078e0a28 */
[C---:B------:R-:W-:Y:S02]  /*20a0*/  IMAD R38, R5.reuse, R38, R42 ;  /* 0x0000002605267224 */ /* 0x040fe400078e022a */
[----:B------:R-:W-:Y:S02]  /*20b0*/  IMAD R42, R5, R40, R46 ;  /* 0x00000028052a7224 */ /* 0x000fe400078e022e */
[----:B------:R-:W-:-:S02]  /*20c0*/  VIADD R40, R6, 0x3c ;  /* 0x0000003c06287836 */ /* 0x000fc40000000000 */
[----:B------:R-:W-:Y:S01]  /*20d0*/  @!P5 IMAD.MOV R36, RZ, RZ, -R36 ;  /* 0x000000ffff24d224 */ /* 0x000fe200078e0a24 */
[----:B------:R-:W-:Y:S01]  /*20e0*/  ISETP.GT.U32.AND P5, PT, R5, R38, PT ;  /* 0x000000260500720c */ /* 0x000fe20003fa4070 */
[--C-:B------:R-:W-:Y:S01]  /*20f0*/  @!P3 IMAD.IADD R35, R35, 0x1, -R5.reuse ;  /* 0x000000012323b824 */ /* 0x100fe200078e0a05 */
[----:B------:R-:W-:Y:S01]  /*2100*/  IABS R46, R40 ;  /* 0x00000028002e7213 */ /* 0x000fe20000000000 */
[----:B------:R-:W-:Y:S01]  /*2110*/  VIADD R49, R6, 0x3a ;  /* 0x0000003a06317836 */ /* 0x000fe20000000000 */
[----:B------:R-:W-:Y:S01]  /*2120*/  ISETP.GE.AND P3, PT, R41, RZ, PT ;  /* 0x000000ff2900720c */ /* 0x000fe20003f66270 */
[----:B------:R-:W-:Y:S02]  /*2130*/  @!P0 IMAD.IADD R39, R39, 0x1, -R5 ;  /* 0x0000000127278824 */ /* 0x000fe400078e0a05 */
[----:B------:R-:W-:Y:S01]  /*2140*/  @!P1 IMAD.MOV R35, RZ, RZ, -R35 ;  /* 0x000000ffff239224 */ /* 0x000fe200078e0a23 */
[----:B------:R-:W-:Y:S01]  /*2150*/  ISETP.GE.AND P1, PT, R40, RZ, PT ;  /* 0x000000ff2800720c */ /* 0x000fe20003f26270 */
[----:B------:R-:W-:Y:S01]  /*2160*/  IMAD.HI.U32 R40, R7, R46, RZ ;  /* 0x0000002e07287227 */ /* 0x000fe200078e00ff */
[----:B------:R-:W-:-:S02]  /*2170*/  IABS R48, R49 ;  /* 0x0000003100307213 */ /* 0x000fc40000000000 */
[----:B------:R-:W-:Y:S01]  /*2180*/  ISETP.GT.U32.AND P0, PT, R5, R39, PT ;  /* 0x000000270500720c */ /* 0x000fe20003f04070 */
[----:B------:R-:W-:Y:S01]  /*2190*/  @!P5 IMAD.IADD R38, R38, 0x1, -R5 ;  /* 0x000000012626d824 */ /* 0x000fe200078e0a05 */
[----:B------:R-:W-:Y:S01]  /*21a0*/  IADD3 R40, -R40, RZ, RZ ;  /* 0x000000ff28287210 */ /* 0x000fe20007ffe1ff */
[----:B------:R-:W-:-:S03]  /*21b0*/  IMAD.HI.U32 R41, R7, R48, RZ ;  /* 0x0000003007297227 */ /* 0x000fc600078e00ff */
[C---:B------:R-:W-:Y:S01]  /*21c0*/  ISETP.GT.U32.AND P5, PT, R5.reuse, R38, PT ;  /* 0x000000260500720c */ /* 0x040fe20003fa4070 */
[----:B------:R-:W-:Y:S02]  /*21d0*/  IMAD.MOV R47, RZ, RZ, -R41 ;  /* 0x000000ffff2f7224 */ /* 0x000fe400078e0a29 */
[C---:B------:R-:W-:Y:S02]  /*21e0*/  IMAD R41, R5.reuse, R40, R46 ;  /* 0x0000002805297224 */ /* 0x040fe400078e022e */
[----:B------:R-:W-:Y:S01]  /*21f0*/  @!P6 IMAD.MOV R37, RZ, RZ, -R37 ;  /* 0x000000ffff25e224 */ /* 0x000fe200078e0a25 */
[----:B------:R-:W-:Y:S01]  /*2200*/  ISETP.GT.U32.AND P6, PT, R5, R42, PT ;  /* 0x0000002a0500720c */ /* 0x000fe20003fc4070 */
[----:B------:R-:W-:Y:S01]  /*2210*/  @!P0 IMAD.IADD R39, R39, 0x1, -R5 ;  /* 0x0000000127278824 */ /* 0x000fe200078e0a05 */
[----:B------:R-:W-:Y:S01]  /*2220*/  ISETP.GT.U32.AND P0, PT, R5, R41, PT ;  /* 0x000000290500720c */ /* 0x000fe20003f04070 */
[C---:B------:R-:W-:Y:S02]  /*2230*/  VIADD R53, R6.reuse, 0x36 ;  /* 0x0000003606357836 */ /* 0x040fe40000000000 */
[----:B------:R-:W-:-:S02]  /*2240*/  VIADD R51, R6, 0x38 ;  /* 0x0000003806337836 */ /* 0x000fc40000000000 */
[----:B------:R-:W-:Y:S01]  /*2250*/  @!P5 IMAD.IADD R38, R38, 0x1, -R5 ;  /* 0x000000012626d824 */ /* 0x000fe200078e0a05 */
[----:B------:R-:W-:Y:S01]  /*2260*/  IABS R52, R53 ;  /* 0x0000003500347213 */ /* 0x000fe20000000000 */
[----:B------:R-:W-:Y:S01]  /*2270*/  IMAD R40, R5, R47, R48 ;  /* 0x0000002f05287224 */ /* 0x000fe200078e0230 */
[----:B------:R-:W-:Y:S01]  /*2280*/  ISETP.GE.AND P5, PT, R49, RZ, PT ;  /* 0x000000ff3100720c */ /* 0x000fe20003fa6270 */
[----:B------:R-:W-:Y:S01]  /*2290*/  VIADD R49, R6, 0x34 ;  /* 0x0000003406317836 */ /* 0x000fe20000000000 */
[----:B------:R-:W-:Y:S01]  /*22a0*/  IABS R50, R51 ;  /* 0x0000003300327213 */ /* 0x000fe20000000000 */
[----:B------:R-:W-:-:S03]  /*22b0*/  IMAD.HI.U32 R45, R7, R52, RZ ;  /* 0x00000034072d7227 */ /* 0x000fc600078e00ff */
[----:B------:R-:W-:Y:S01]  /*22c0*/  IABS R48, R49 ;  /* 0x0000003100307213 */ /* 0x000fe20000000000 */
[--C-:B------:R-:W-:Y:S01]  /*22d0*/  @!P6 IMAD.IADD R42, R42, 0x1, -R5.reuse ;  /* 0x000000012a2ae824 */ /* 0x100fe200078e0a05 */
[----:B------:R-:W-:Y:S01]  /*22e0*/  ISETP.GT.U32.AND P6, PT, R5, R40, PT ;  /* 0x000000280500720c */ /* 0x000fe20003fc4070 */
[----:B------:R-:W-:Y:S02]  /*22f0*/  @!P0 IMAD.IADD R41, R41, 0x1, -R5 ;  /* 0x0000000129298824 */ /* 0x000fe400078e0a05 */
[----:B------:R-:W-:Y:S01]  /*2300*/  IMAD.MOV R45, RZ, RZ, -R45 ;  /* 0x000000ffff2d7224 */ /* 0x000fe200078e0a2d */
[----:B------:R-:W-:Y:S01]  /*2310*/  ISETP.GT.U32.AND P0, PT, R5, R42, PT ;  /* 0x0000002a0500720c */ /* 0x000fe20003f04070 */
[----:B------:R-:W-:-:S04]  /*2320*/  IMAD.HI.U32 R44, R7, R50, RZ ;  /* 0x00000032072c7227 */ /* 0x000fc800078e00ff */
[----:B------:R-:W-:Y:S01]  /*2330*/  @!P4 IMAD.MOV R38, RZ, RZ, -R38 ;  /* 0x000000ffff26c224 */ /* 0x000fe200078e0a26 */
[C---:B------:R-:W-:Y:S01]  /*2340*/  ISETP.GT.U32.AND P4, PT, R5.reuse, R41, PT ;  /* 0x000000290500720c */ /* 0x040fe20003f84070 */
[----:B------:R-:W-:Y:S02]  /*2350*/  IMAD R46, R5, R45, R52 ;  /* 0x0000002d052e7224 */ /* 0x000fe400078e0234 */
[----:B------:R-:W-:Y:S01]  /*2360*/  IMAD.MOV R44, RZ, RZ, -R44 ;  /* 0x000000ffff2c7224 */ /* 0x000fe200078e0a2c */
[----:B------:R-:W-:Y:S01]  /*2370*/  @!P6 IADD3 R40, R40, -R5, RZ ;  /* 0x800000052828e210 */ /* 0x000fe20007ffe0ff */
[----:B------:R-:W-:Y:S02]  /*2380*/  VIADD R55, R6, 0x32 ;  /* 0x0000003206377836 */ /* 0x000fe40000000000 */
[----:B------:R-:W-:Y:S01]  /*2390*/  IMAD.HI.U32 R45, R7, R48, RZ ;  /* 0x00000030072d7227 */ /* 0x000fe200078e00ff */
[----:B------:R-:W-:-:S03]  /*23a0*/  ISETP.GT.U32.AND P6, PT, R5, R40, PT ;  /* 0x000000280500720c */ /* 0x000fc60003fc4070 */
[C---:B------:R-:W-:Y:S01]  /*23b0*/  IMAD R44, R5.reuse, R44, R50 ;  /* 0x0000002c052c7224 */ /* 0x040fe200078e0232 */
[----:B------:R-:W-:Y:S01]  /*23c0*/  IABS R50, R55 ;  /* 0x0000003700327213 */ /* 0x000fe20000000000 */
[----:B------:R-:W-:Y:S02]  /*23d0*/  IMAD.MOV R45, RZ, RZ, -R45 ;  /* 0x000000ffff2d7224 */ /* 0x000fe400078e0a2d */
[----:B------:R-:W-:Y:S01]  /*23e0*/  @!P3 IMAD.MOV R39, RZ, RZ, -R39 ;  /* 0x000000ffff27b224 */ /* 0x000fe200078e0a27 */
[C---:B------:R-:W-:Y:S01]  /*23f0*/  ISETP.GT.U32.AND P3, PT, R5.reuse, R44, PT ;  /* 0x0000002c0500720c */ /* 0x040fe20003f64070 */
[----:B------:R-:W-:Y:S02]  /*2400*/  IMAD R48, R5, R45, R48 ;  /* 0x0000002d05307224 */ /* 0x000fe400078e0230 */
[----:B------:R-:W-:-:S04]  /*2410*/  IMAD.HI.U32 R47, R7, R50, RZ ;  /* 0x00000032072f7227 */ /* 0x000fc800078e00ff */
[----:B------:R-:W-:Y:S01]  /*2420*/  @!P4 IMAD.IADD R41, R41, 0x1, -R5 ;  /* 0x000000012929c824 */ /* 0x000fe200078e0a05 */
[C---:B------:R-:W-:Y:S01]  /*2430*/  ISETP.GT.U32.AND P4, PT, R5.reuse, R48, PT ;  /* 0x000000300500720c */ /* 0x040fe20003f84070 */
[----:B------:R-:W-:Y:S02]  /*2440*/  IMAD.MOV R47, RZ, RZ, -R47 ;  /* 0x000000ffff2f7224 */ /* 0x000fe400078e0a2f */
[--C-:B------:R-:W-:Y:S01]  /*2450*/  @!P0 IMAD.IADD R42, R42, 0x1, -R5.reuse ;  /* 0x000000012a2a8824 */ /* 0x100fe200078e0a05 */
[C---:B------:R-:W-:Y:S01]  /*2460*/  ISETP.GT.U32.AND P0, PT, R5.reuse, R46, PT ;  /* 0x0000002e0500720c */ /* 0x040fe20003f04070 */
[C---:B------:R-:W-:Y:S02]  /*2470*/  VIADD R57, R6.reuse, 0x30 ;  /* 0x0000003006397836 */ /* 0x040fe40000000000 */
[C---:B------:R-:W-:Y:S02]  /*2480*/  IMAD R50, R5.reuse, R47, R50 ;  /* 0x0000002f05327224 */ /* 0x040fe400078e0232 */
[----:B------:R-:W-:Y:S01]  /*2490*/  VIADD R59, R6, 0x2e ;  /* 0x0000002e063b7836 */ /* 0x000fe20000000000 */
[----:B------:R-:W-:Y:S01]  /*24a0*/  IABS R52, R57 ;  /* 0x0000003900347213 */ /* 0x000fe20000000000 */
[--C-:B------:R-:W-:Y:S01]  /*24b0*/  @!P3 IMAD.IADD R44, R44, 0x1, -R5.reuse ;  /* 0x000000012c2cb824 */ /* 0x100fe200078e0a05 */
[----:B------:R-:W-:Y:S01]  /*24c0*/  ISETP.GT.U32.AND P3, PT, R5, R50, PT ;  /* 0x000000320500720c */ /* 0x000fe20003f64070 */
[----:B------:R-:W-:Y:S01]  /*24d0*/  @!P6 IMAD.IADD R40, R40, 0x1, -R5 ;  /* 0x000000012828e824 */ /* 0x000fe200078e0a05 */
[----:B------:R-:W-:Y:S01]  /*24e0*/  ISETP.GE.AND P6, PT, R51, RZ, PT ;  /* 0x000000ff3300720c */ /* 0x000fe20003fc6270 */
[----:B------:R-:W-:Y:S01]  /*24f0*/  VIADD R51, R6, 0x2c ;  /* 0x0000002c06337836 */ /* 0x000fe20000000000 */
[----:B------:R-:W-:Y:S01]  /*2500*/  IABS R54, R59 ;  /* 0x0000003b00367213 */ /* 0x000fe20000000000 */
[----:B------:R-:W-:-:S03]  /*2510*/  IMAD.HI.U32 R45, R7, R52, RZ ;  /* 0x00000034072d7227 */ /* 0x000fc600078e00ff */
[----:B------:R-:W-:Y:S01]  /*2520*/  IABS R56, R51 ;  /* 0x0000003300387213 */ /* 0x000fe20000000000 */
[--C-:B------:R-:W-:Y:S01]  /*2530*/  @!P4 IMAD.IADD R48, R48, 0x1, -R5.reuse ;  /* 0x000000013030c824 */ /* 0x100fe200078e0a05 */
[----:B------:R-:W-:Y:S01]  /*2540*/  ISETP.GT.U32.AND P4, PT, R5, R44, PT ;  /* 0x0000002c0500720c */ /* 0x000fe20003f84070 */
[----:B------:R-:W-:Y:S01]  /*2550*/  @!P0 IMAD.IADD R46, R46, 0x1, -R5 ;  /* 0x000000012e2e8824 */ /* 0x000fe200078e0a05 */
[----:B------:R-:W-:Y:S01]  /*2560*/  ISETP.GE.AND P0, PT, R53, RZ, PT ;  /* 0x000000ff3500720c */ /* 0x000fe20003f06270 */
[----:B------:R-:W-:Y:S01]  /*2570*/  IMAD.HI.U32 R47, R7, R54, RZ ;  /* 0x00000036072f7227 */ /* 0x000fe200078e00ff */
[----:B------:R-:W-:-:S03]  /*2580*/  IADD3 R53, R6, 0x2a, RZ ;  /* 0x0000002a06357810 */ /* 0x000fc60007ffe0ff */
[----:B------:R-:W-:Y:S01]  /*2590*/  IMAD.MOV R45, RZ, RZ, -R45 ;  /* 0x000000ffff2d7224 */ /* 0x000fe200078e0a2d */
[----:B------:R-:W-:Y:S01]  /*25a0*/  IABS R58, R53 ;  /* 0x00000035003a7213 */ /* 0x000fe20000000000 */
[----:B------:R-:W-:Y:S01]  /*25b0*/  @!P2 IMAD.MOV R42, RZ, RZ, -R42 ;  /* 0x000000ffff2aa224 */ /* 0x000fe200078e0a2a */
[C---:B------:R-:W-:Y:S01]  /*25c0*/  ISETP.GT.U32.AND P2, PT, R5.reuse, R46, PT ;  /* 0x0000002e0500720c */ /* 0x040fe20003f44070 */
[----:B------:R-:W-:Y:S02]  /*25d0*/  IMAD.MOV R47, RZ, RZ, -R47 ;  /* 0x000000ffff2f7224 */ /* 0x000fe400078e0a2f */
[----:B------:R-:W-:Y:S02]  /*25e0*/  IMAD R52, R5, R45, R52 ;  /* 0x0000002d05347224 */ /* 0x000fe400078e0234 */
[----:B------:R-:W-:-:S04]  /*25f0*/  IMAD.HI.U32 R45, R7, R56, RZ ;  /* 0x00000038072d7227 */ /* 0x000fc800078e00ff */
[----:B------:R-:W-:Y:S01]  /*2600*/  @!P3 IMAD.IADD R50, R50, 0x1, -R5 ;  /* 0x000000013232b824 */ /* 0x000fe200078e0a05 */
[C---:B------:R-:W-:Y:S01]  /*2610*/  ISETP.GT.U32.AND P3, PT, R5.reuse, R48, PT ;  /* 0x000000300500720c */ /* 0x040fe20003f64070 */
[----:B------:R-:W-:Y:S02]  /*2620*/  IMAD R54, R5, R47, R54 ;  /* 0x0000002f05367224 */ /* 0x000fe400078e0236 */
[----:B------:R-:W-:Y:S02]  /*2630*/  IMAD.MOV R47, RZ, RZ, -R45 ;  /* 0x000000ffff2f7224 */ /* 0x000fe400078e0a2d */
[----:B------:R-:W-:Y:S01]  /*2640*/  @!P4 IMAD.IADD R44, R44, 0x1, -R5 ;  /* 0x000000012c2cc824 */ /* 0x000fe200078e0a05 */
[----:B------:R-:W-:Y:S01]  /*2650*/  ISETP.GE.AND P4, PT, R49, RZ, PT ;  /* 0x000000ff3100720c */ /* 0x000fe20003f86270 */
[----:B------:R-:W-:-:S04]  /*2660*/  IMAD.HI.U32 R45, R7, R58, RZ ;  /* 0x0000003a072d7227 */ /* 0x000fc800078e00ff */
[--C-:B------:R-:W-:Y:S01]  /*2670*/  @!P2 IMAD.IADD R46, R46, 0x1, -R5.reuse ;  /* 0x000000012e2ea824 */ /* 0x100fe200078e0a05 */
[----:B------:R-:W-:Y:S01]  /*2680*/  IADD3 R45, -R45, RZ, RZ ;  /* 0x000000ff2d2d7210 */ /* 0x000fe20007ffe1ff */
[C---:B------:R-:W-:Y:S01]  /*2690*/  IMAD R56, R5.reuse, R47, R56 ;  /* 0x0000002f05387224 */ /* 0x040fe200078e0238 */
[----:B------:R-:W-:Y:S01]  /*26a0*/  ISETP.GT.U32.AND P2, PT, R5, R54, PT ;  /* 0x000000360500720c */ /* 0x000fe20003f44070 */
[----:B------:R-:W-:Y:S01]  /*26b0*/  @!P3 IMAD.IADD R48, R48, 0x1, -R5 ;  /* 0x000000013030b824 */ /* 0x000fe200078e0a05 */
[----:B------:R-:W-:Y:S01]  /*26c0*/  ISETP.GE.AND P3, PT, R55, RZ, PT ;  /* 0x000000ff3700720c */ /* 0x000fe20003f66270 */
[C---:B------:R-:W-:Y:S02]  /*26d0*/  IMAD R58, R5.reuse, R45, R58 ;  /* 0x0000002d053a7224 */ /* 0x040fe400078e023a */
[----:B------:R-:W-:Y:S01]  /*26e0*/  @!P0 IMAD.MOV R46, RZ, RZ, -R46 ;  /* 0x000000ffff2e8224 */ /* 0x000fe200078e0a2e */
[C---:B------:R-:W-:Y:S01]  /*26f0*/  ISETP.GT.U32.AND P0, PT, R5.reuse, R56, PT ;  /* 0x000000380500720c */ /* 0x040fe20003f04070 */
[----:B------:R-:W-:Y:S01]  /*2700*/  @!P5 IMAD.MOV R40, RZ, RZ, -R40 ;  /* 0x000000ffff28d224 */ /* 0x000fe200078e0a28 */
[C---:B------:R-:W-:Y:S01]  /*2710*/  ISETP.GT.U32.AND P5, PT, R5.reuse, R52, PT ;  /* 0x000000340500720c */ /* 0x040fe20003fa4070 */
[----:B------:R-:W-:Y:S01]  /*2720*/  @!P1 IMAD.MOV R41, RZ, RZ, -R41 ;  /* 0x000000ffff299224 */ /* 0x000fe200078e0a29 */
[C---:B------:R-:W-:Y:S01]  /*2730*/  ISETP.GT.U32.AND P1, PT, R5.reuse, R50, PT ;  /* 0x000000320500720c */ /* 0x040fe20003f24070 */
[----:B------:R-:W-:Y:S01]  /*2740*/  @!P4 IMAD.MOV R48, RZ, RZ, -R48 ;  /* 0x000000ffff30c224 */ /* 0x000fe200078e0a30 */
[----:B------:R-:W-:Y:S01]  /*2750*/  ISETP.GT.U32.AND P4, PT, R5, R58, PT ;  /* 0x0000003a0500720c */ /* 0x000fe20003f84070 */
[----:B------:R-:W-:-:S02]  /*2760*/  VIADD R49, R6, 0x28 ;  /* 0x0000002806317836 */ /* 0x000fc40000000000 */
[----:B------:R-:W-:Y:S02]  /*2770*/  VIADD R47, R6, 0x26 ;  /* 0x00000026062f7836 */ /* 0x000fe40000000000 */
[--C-:B------:R-:W-:Y:S01]  /*2780*/  @!P2 IMAD.IADD R54, R54, 0x1, -R5.reuse ;  /* 0x000000013636a824 */ /* 0x100fe200078e0a05 */
[----:B------:R-:W-:Y:S01]  /*2790*/  IABS R60, R49 ;  /* 0x00000031003c7213 */ /* 0x000fe20000000000 */
[--C-:B------:R-:W-:Y:S01]  /*27a0*/  @!P0 IMAD.IADD R56, R56, 0x1, -R5.reuse ;  /* 0x0000000138388824 */ /* 0x100fe200078e0a05 */
[----:B------:R-:W-:Y:S01]  /*27b0*/  IABS R62, R47 ;  /* 0x0000002f003e7213 */ /* 0x000fe20000000000 */
[--C-:B------:R-:W-:Y:S01]  /*27c0*/  @!P5 IMAD.IADD R52, R52, 0x1, -R5.reuse ;  /* 0x000000013434d824 */ /* 0x100fe200078e0a05 */
[----:B------:R-:W-:Y:S01]  /*27d0*/  ISETP.GE.AND P0, PT, R47, RZ, PT ;  /* 0x000000ff2f00720c */ /* 0x000fe20003f06270 */
[----:B------:R-:W-:Y:S01]  /*27e0*/  IMAD.HI.U32 R45, R7, R60, RZ ;  /* 0x0000003c072d7227 */ /* 0x000fe200078e00ff */
[----:B------:R-:W-:Y:S02]  /*27f0*/  IADD3 R47, R6, 0x24, RZ ;  /* 0x00000024062f7810 */ /* 0x000fe40007ffe0ff */
[----:B------:R-:W-:Y:S01]  /*2800*/  ISETP.GT.U32.AND P2, PT, R5, R52, PT ;  /* 0x000000340500720c */ /* 0x000fe20003f44070 */
[--C-:B------:R-:W-:Y:S01]  /*2810*/  @!P1 IMAD.IADD R50, R50, 0x1, -R5.reuse ;  /* 0x0000000132329824 */ /* 0x100fe200078e0a05 */
[----:B------:R-:W-:Y:S01]  /*2820*/  ISETP.GE.AND P1, PT, R57, RZ, PT ;  /* 0x000000ff3900720c */ /* 0x000fe20003f26270 */
[----:B------:R-:W-:Y:S01]  /*2830*/  @!P4 IMAD.IADD R58, R58, 0x1, -R5 ;  /* 0x000000013a3ac824 */ /* 0x000fe200078e0a05 */
[----:B------:R-:W-:Y:S01]  /*2840*/  ISETP.GT.U32.AND P4, PT, R5, R56, PT ;  /* 0x000000380500720c */ /* 0x000fe20003f84070 */
[----:B------:R-:W-:Y:S01]  /*2850*/  IMAD.MOV R45, RZ, RZ, -R45 ;  /* 0x000000ffff2d7224 */ /* 0x000fe200078e0a2d */
[----:B------:R-:W-:Y:S01]  /*2860*/  IABS R64, R47 ;  /* 0x0000002f00407213 */ /* 0x000fe20000000000 */
[----:B------:R-:W-:Y:S01]  /*2870*/  @!P3 IMAD.MOV R50, RZ, RZ, -R50 ;  /* 0x000000ffff32b224 */ /* 0x000fe200078e0a32 */
[----:B------:R-:W-:Y:S01]  /*2880*/  ISETP.GE.AND P3, PT, R51, RZ, PT ;  /* 0x000000ff3300720c */ /* 0x000fe20003f66270 */
[----:B------:R-:W-:Y:S01]  /*2890*/  IMAD R60, R5, R45, R60 ;  /* 0x0000002d053c7224 */ /* 0x000fe200078e023c */
[----:B------:R-:W-:Y:S01]  /*28a0*/  ISETP.GE.AND P5, PT, R59, RZ, PT ;  /* 0x000000ff3b00720c */ /* 0x000fe20003fa6270 */
[----:B------:R-:W-:-:S04]  /*28b0*/  IMAD.HI.U32 R45, R7, R62, RZ ;  /* 0x0000003e072d7227 */ /* 0x000fc800078e00ff */
[----:B------:R-:W-:Y:S02]  /*28c0*/  IMAD.MOV R45, RZ, RZ, -R45 ;  /* 0x000000ffff2d7224 */ /* 0x000fe400078e0a2d */
[----:B------:R-:W-:Y:S01]  /*28d0*/  @!P6 IMAD.MOV R44, RZ, RZ, -R44 ;  /* 0x000000ffff2ce224 */ /* 0x000fe200078e0a2c */
[C---:B------:R-:W-:Y:S01]  /*28e0*/  ISETP.GT.U32.AND P6, PT, R5.reuse, R54, PT ;  /* 0x000000360500720c */ /* 0x040fe20003fc4070 */
[--C-:B------:R-:W-:Y:S01]  /*28f0*/  @!P4 IMAD.IADD R56, R56, 0x1, -R5.reuse ;  /* 0x000000013838c824 */ /* 0x100fe200078e0a05 */
[C---:B------:R-:W-:Y:S01]  /*2900*/  ISETP.GT.U32.AND P4, PT, R5.reuse, R60, PT ;  /* 0x0000003c0500720c */ /* 0x040fe20003f84070 */
[----:B------:R-:W-:Y:S02]  /*2910*/  IMAD R62, R5, R45, R62 ;  /* 0x0000002d053e7224 */ /* 0x000fe400078e023e */
[----:B------:R-:W-:Y:S01]  /*2920*/  @!P2 IMAD.IADD R52, R52, 0x1, -R5 ;  /* 0x000000013434a824 */ /* 0x000fe200078e0a05 */
[----:B------:R-:W-:Y:S01]  /*2930*/  ISETP.GE.AND P2, PT, R53, RZ, PT ;  /* 0x000000ff3500720c */ /* 0x000fe20003f46270 */
[----:B------:R-:W-:Y:S01]  /*2940*/  @!P3 IMAD.MOV R56, RZ, RZ, -R56 ;  /* 0x000000ffff38b224 */ /* 0x000fe200078e0a38 */
[C---:B------:R-:W-:Y:S01]  /*2950*/  ISETP.GT.U32.AND P3, PT, R5.reuse, R62, PT ;  /* 0x0000003e0500720c */ /* 0x040fe20003f64070 */
[----:B------:R-:W-:Y:S01]  /*2960*/  @!P1 IMAD.MOV R52, RZ, RZ, -R52 ;  /* 0x000000ffff349224 */ /* 0x000fe200078e0a34 */
[----:B------:R-:W-:Y:S01]  /*2970*/  ISETP.GT.U32.AND P1, PT, R5, R58, PT ;  /* 0x0000003a0500720c */ /* 0x000fe20003f24070 */
[----:B------:R-:W-:-:S02]  /*2980*/  VIADD R51, R6, 0x20 ;  /* 0x0000002006337836 */ /* 0x000fc40000000000 */
[----:B------:R-:W-:Y:S01]  /*2990*/  @!P6 IMAD.IADD R54, R54, 0x1, -R5 ;  /* 0x000000013636e824 */ /* 0x000fe200078e0a05 */
[----:B------:R-:W-:Y:S01]  /*29a0*/  ISETP.GE.AND P6, PT, R49, RZ, PT ;  /* 0x000000ff3100720c */ /* 0x000fe20003fc6270 */
[----:B------:R-:W-:Y:S01]  /*29b0*/  VIADD R49, R6, 0x22 ;  /* 0x0000002206317836 */ /* 0x000fe20000000000 */
[----:B------:R-:W-:Y:S01]  /*29c0*/  IABS R68, R51 ;  /* 0x0000003300447213 */ /* 0x000fe20000000000 */
[----:B------:R-:W-:-:S03]  /*29d0*/  IMAD.HI.U32 R45, R7, R64, RZ ;  /* 0x00000040072d7227 */ /* 0x000fc600078e00ff */
[----:B------:R-:W-:Y:S01]  /*29e0*/  IABS R66, R49 ;  /* 0x0000003100427213 */ /* 0x000fe20000000000 */
[--C-:B------:R-:W-:Y:S02]  /*29f0*/  @!P3 IMAD.IADD R62, R62, 0x1, -R5.reuse ;  /* 0x000000013e3eb824 */ /* 0x100fe400078e0a05 */
[----:B------:R-:W-:Y:S01]  /*2a00*/  @!P1 IMAD.IADD R58, R58, 0x1, -R5 ;  /* 0x000000013a3a9824 */ /* 0x000fe200078e0a05 */
[----:B------:R-:W-:Y:S01]  /*2a10*/  ISETP.GE.AND P1, PT, R49, RZ, PT ;  /* 0x000000ff3100720c */ /* 0x000fe20003f26270 */
[----:B------:R-:W-:Y:S01]  /*2a20*/  IMAD.MOV R49, RZ, RZ, -R45 ;  /* 0x000000ffff317224 */ /* 0x000fe200078e0a2d */
[----:B------:R-:W-:Y:S01]  /*2a30*/  ISETP.GT.U32.AND P3, PT, R5, R62, PT ;  /* 0x0000003e0500720c */ /* 0x000fe20003f64070 */
[----:B------:R-:W-:-:S04]  /*2a40*/  IMAD.HI.U32 R45, R7, R68, RZ ;  /* 0x00000044072d7227 */ /* 0x000fc800078e00ff */
[----:B------:R-:W-:Y:S01]  /*2a50*/  IMAD R64, R5, R49, R64 ;  /* 0x0000003105407224 */ /* 0x000fe200078e0240 */
[----:B------:R-:W-:Y:S01]  /*2a60*/  IADD3 R49, -R45, RZ, RZ ;  /* 0x000000ff2d317210 */ /* 0x000fe20007ffe1ff */
[--C-:B------:R-:W-:Y:S02]  /*2a70*/  @!P4 IMAD.IADD R60, R60, 0x1, -R5.reuse ;  /* 0x000000013c3cc824 */ /* 0x100fe400078e0a05 */
[----:B------:R-:W-:Y:S02]  /*2a80*/  VIADD R53, R6, 0x1e ;  /* 0x0000001e06357836 */ /* 0x000fe40000000000 */
[C---:B------:R-:W-:Y:S01]  /*2a90*/  IMAD R68, R5.reuse, R49, R68 ;  /* 0x0000003105447224 */ /* 0x040fe200078e0244 */
[C---:B------:R-:W-:Y:S01]  /*2aa0*/  ISETP.GT.U32.AND P4, PT, R5.reuse, R60, PT ;  /* 0x0000003c0500720c */ /* 0x040fe20003f84070 */
[----:B------:R-:W-:Y:S01]  /*2ab0*/  @!P3 IMAD.IADD R62, R62, 0x1, -R5 ;  /* 0x000000013e3eb824 */ /* 0x000fe200078e0a05 */
[----:B------:R-:W-:Y:S01]  /*2ac0*/  IABS R70, R53 ;  /* 0x0000003500467213 */ /* 0x000fe20000000000 */
[----:B------:R-:W-:Y:S01]  /*2ad0*/  @!P5 IMAD.MOV R54, RZ, RZ, -R54 ;  /* 0x000000ffff36d224 */ /* 0x000fe200078e0a36 */
[----:B------:R-:W-:Y:S01]  /*2ae0*/  ISETP.GT.U32.AND P3, PT, R5, R68, PT ;  /* 0x000000440500720c */ /* 0x000fe20003f64070 */
[----:B------:R-:W-:Y:S01]  /*2af0*/  VIADD R55, R6, 0x1a ;  /* 0x0000001a06377836 */ /* 0x000fe20000000000 */
[----:B------:R-:W-:Y:S01]  /*2b00*/  ISETP.GE.AND P5, PT, R47, RZ, PT ;  /* 0x000000ff2f00720c */ /* 0x000fe20003fa6270 */
[----:B------:R-:W-:-:S03]  /*2b10*/  IMAD.HI.U32 R47, R7, R66, RZ ;  /* 0x00000042072f7227 */ /* 0x000fc600078e00ff */
[----:B------:R-:W-:Y:S01]  /*2b20*/  IABS R74, R55 ;  /* 0x00000037004a7213 */ /* 0x000fe20000000000 */
[----:B------:R-:W-:-:S04]  /*2b30*/  IMAD.HI.U32 R45, R7, R70, RZ ;  /* 0x00000046072d7227 */ /* 0x000fc800078e00ff */
[--C-:B------:R-:W-:Y:S01]  /*2b40*/  @!P4 IMAD.IADD R60, R60, 0x1, -R5.reuse ;  /* 0x000000013c3cc824 */ /* 0x100fe200078e0a05 */
[C---:B------:R-:W-:Y:S01]  /*2b50*/  ISETP.GT.U32.AND P4, PT, R5.reuse, R64, PT ;  /* 0x000000400500720c */ /* 0x040fe20003f84070 */
[----:B------:R-:W-:Y:S02]  /*2b60*/  @!P3 IMAD.IADD R68, R68, 0x1, -R5 ;  /* 0x000000014444b824 */ /* 0x000fe400078e0a05 */
[----:B------:R-:W-:Y:S02]  /*2b70*/  IMAD.MOV R47, RZ, RZ, -R47 ;  /* 0x000000ffff2f7224 */ /* 0x000fe400078e0a2f */
[----:B------:R-:W-:Y:S01]  /*2b80*/  IMAD.MOV R45, RZ, RZ, -R45 ;  /* 0x000000ffff2d7224 */ /* 0x000fe200078e0a2d */
[C---:B------:R-:W-:Y:S01]  /*2b90*/  ISETP.GT.U32.AND P3, PT, R5.reuse, R68, PT ;  /* 0x000000440500720c */ /* 0x040fe20003f64070 */
[C---:B------:R-:W-:Y:S02]  /*2ba0*/  IMAD R66, R5.reuse, R47, R66 ;  /* 0x0000002f05427224 */ /* 0x040fe400078e0242 */
[----:B------:R-:W-:-:S02]  /*2bb0*/  IMAD R70, R5, R45, R70 ;  /* 0x0000002d05467224 */ /* 0x000fc400078e0246 */
[----:B------:R-:W-:-:S04]  /*2bc0*/  IMAD.HI.U32 R47, R7, R74, RZ ;  /* 0x0000004a072f7227 */ /* 0x000fc800078e00ff */
[----:B------:R-:W-:Y:S02]  /*2bd0*/  IMAD.MOV R47, RZ, RZ, -R47 ;  /* 0x000000ffff2f7224 */ /* 0x000fe400078e0a2f */
[----:B------:R-:W-:Y:S01]  /*2be0*/  @!P0 IMAD.MOV R62, RZ, RZ, -R62 ;  /* 0x000000ffff3e8224 */ /* 0x000fe200078e0a3e */
[C---:B------:R-:W-:Y:S01]  /*2bf0*/  ISETP.GT.U32.AND P0, PT, R5.reuse, R70, PT ;  /* 0x000000460500720c */ /* 0x040fe20003f04070 */
[----:B------:R-:W-:Y:S01]  /*2c00*/  @!P6 IMAD.MOV R60, RZ, RZ, -R60 ;  /* 0x000000ffff3ce224 */ /* 0x000fe200078e0a3c */
[C---:B------:R-:W-:Y:S01]  /*2c10*/  ISETP.GT.U32.AND P6, PT, R5.reuse, R66, PT ;  /* 0x000000420500720c */ /* 0x040fe20003fc4070 */
[--C-:B------:R-:W-:Y:S02]  /*2c20*/  @!P4 IMAD.IADD R64, R64, 0x1, -R5.reuse ;  /* 0x000000014040c824 */ /* 0x100fe400078e0a05 */
[C---:B------:R-:W-:Y:S02]  /*2c30*/  IMAD R74, R5.reuse, R47, R74 ;  /* 0x0000002f054a7224 */ /* 0x040fe400078e024a */
[----:B------:R-:W-:Y:S01]  /*2c40*/  @!P3 IMAD.IADD R68, R68, 0x1, -R5 ;  /* 0x000000014444b824 */ /* 0x000fe200078e0a05 */
[C---:B------:R-:W-:Y:S01]  /*2c50*/  ISETP.GT.U32.AND P4, PT, R5.reuse, R64, PT ;  /* 0x000000400500720c */ /* 0x040fe20003f84070 */
[----:B------:R-:W-:Y:S01]  /*2c60*/  @!P2 IMAD.MOV R58, RZ, RZ, -R58 ;  /* 0x000000ffff3aa224 */ /* 0x000fe200078e0a3a */
[----:B------:R-:W-:Y:S01]  /*2c70*/  ISETP.GT.U32.AND P3, PT, R5, R74, PT ;  /* 0x0000004a0500720c */ /* 0x000fe20003f64070 */
[C---:B------:R-:W-:Y:S01]  /*2c80*/  VIADD R57, R6.reuse, 0x18 ;  /* 0x0000001806397836 */ /* 0x040fe20000000000 */
[----:B------:R-:W-:Y:S01]  /*2c90*/  ISETP.GE.AND P2, PT, R51, RZ, PT ;  /* 0x000000ff3300720c */ /* 0x000fe20003f46270 */
[----:B------:R-:W-:-:S02]  /*2ca0*/  VIADD R51, R6, 0x1c ;  /* 0x0000001c06337836 */ /* 0x000fc40000000000 */
[--C-:B------:R-:W-:Y:S01]  /*2cb0*/  @!P0 IMAD.IADD R70, R70, 0x1, -R5.reuse ;  /* 0x0000000146468824 */ /* 0x100fe200078e0a05 */
[----:B------:R-:W-:Y:S01]  /*2cc0*/  IABS R76, R57 ;  /* 0x00000039004c7213 */ /* 0x000fe20000000000 */
[----:B------:R-:W-:Y:S01]  /*2cd0*/  @!P6 IMAD.IADD R66, R66, 0x1, -R5 ;  /* 0x000000014242e824 */ /* 0x000fe200078e0a05 */
[----:B------:R-:W-:Y:S01]  /*2ce0*/  IABS R72, R51 ;  /* 0x0000003300487213 */ /* 0x000fe20000000000 */
[----:B------:R-:W-:Y:S01]  /*2cf0*/  VIADD R59, R6, 0x14 ;  /* 0x00000014063b7836 */ /* 0x000fe20000000000 */
[----:B------:R-:W-:Y:S01]  /*2d00*/  ISETP.GT.U32.AND P0, PT, R5, R70, PT ;  /* 0x000000460500720c */ /* 0x000fe20003f04070 */
[----:B------:R-:W-:Y:S01]  /*2d10*/  IMAD.HI.U32 R49, R7, R76, RZ ;  /* 0x0000004c07317227 */ /* 0x000fe200078e00ff */
[----:B------:R-:W-:Y:S02]  /*2d20*/  @!P4 IADD3 R64, R64, -R5, RZ ;  /* 0x800000054040c210 */ /* 0x000fe40007ffe0ff */
[----:B------:R-:W-:Y:S01]  /*2d30*/  ISETP.GT.U32.AND P6, PT, R5, R66, PT ;  /* 0x000000420500720c */ /* 0x000fe20003fc4070 */
[----:B------:R-:W-:Y:S01]  /*2d40*/  IMAD.HI.U32 R45, R7, R72, RZ ;  /* 0x00000048072d7227 */ /* 0x000fe200078e00ff */
[----:B------:R-:W-:-:S02]  /*2d50*/  ISETP.GE.AND P4, PT, R53, RZ, PT ;  /* 0x000000ff3500720c */ /* 0x000fc40003f86270 */
[----:B------:R-:W-:Y:S01]  /*2d60*/  IABS R80, R59 ;  /* 0x0000003b00507213 */ /* 0x000fe20000000000 */
[----:B------:R-:W-:Y:S02]  /*2d70*/  @!P3 IMAD.IADD R74, R74, 0x1, -R5 ;  /* 0x000000014a4ab824 */ /* 0x000fe400078e0a05 */
[----:B------:R-:W-:Y:S02]  /*2d80*/  VIADD R53, R6, 0x16 ;  /* 0x0000001606357836 */ /* 0x000fe40000000000 */
[----:B------:R-:W-:Y:S02]  /*2d90*/  IMAD.MOV R49, RZ, RZ, -R49 ;  /* 0x000000ffff317224 */ /* 0x000fe400078e0a31 */
[----:B------:R-:W-:Y:S01]  /*2da0*/  IMAD.MOV R45, RZ, RZ, -R45 ;  /* 0x000000ffff2d7224 */ /* 0x000fe200078e0a2d */
[----:B------:R-:W-:Y:S01]  /*2db0*/  IABS R78, R53 ;  /* 0x00000035004e7213 */ /* 0x000fe20000000000 */
[----:B------:R-:W-:Y:S01]  /*2dc0*/  @!P5 IMAD.MOV R64, RZ, RZ, -R64 ;  /* 0x000000ffff40d224 */ /* 0x000fe200078e0a40 */
[C---:B------:R-:W-:Y:S01]  /*2dd0*/  ISETP.GT.U32.AND P5, PT, R5.reuse, R74, PT ;  /* 0x0000004a0500720c */ /* 0x040fe20003fa4070 */
[----:B------:R-:W-:-:S02]  /*2de0*/  IMAD R76, R5, R49, R76 ;  /* 0x00000031054c7224 */ /* 0x000fc400078e024c */
[----:B------:R-:W-:-:S04]  /*2df0*/  IMAD.HI.U32 R47, R7, R80, RZ ;  /* 0x00000050072f7227 */ /* 0x000fc800078e00ff */
[C---:B------:R-:W-:Y:S02]  /*2e00*/  IMAD R72, R5.reuse, R45, R72 ;  /* 0x0000002d05487224 */ /* 0x040fe400078e0248 */
[----:B------:R-:W-:Y:S01]  /*2e10*/  @!P0 IMAD.IADD R70, R70, 0x1, -R5 ;  /* 0x0000000146468824 */ /* 0x000fe200078e0a05 */
[----:B------:R-:W-:Y:S01]  /*2e20*/  ISETP.GT.U32.AND P0, PT, R5, R76, PT ;  /* 0x0000004c0500720c */ /* 0x000fe20003f04070 */
[----:B------:R-:W-:Y:S02]  /*2e30*/  IMAD.MOV R47, RZ, RZ, -R47 ;  /* 0x000000ffff2f7224 */ /* 0x000fe400078e0a2f */
[----:B------:R-:W-:Y:S02]  /*2e40*/  VIADD R63, R6, 0x10 ;  /* 0x00000010063f7836 */ /* 0x000fe40000000000 */
[----:B------:R-:W-:-:S03]  /*2e50*/  IMAD.HI.U32 R45, R7, R78, RZ ;  /* 0x0000004e072d7227 */ /* 0x000fc600078e00ff */
[----:B------:R-:W-:Y:S01]  /*2e60*/  IABS R84, R63 ;  /* 0x0000003f00547213 */ /* 0x000fe20000000000 */
[----:B------:R-:W-:Y:S01]  /*2e70*/  @!P6 IMAD.IADD R66, R66, 0x1, -R5 ;  /* 0x000000014242e824 */ /* 0x000fe200078e0a05 */
[C---:B------:R-:W-:Y:S01]  /*2e80*/  ISETP.GT.U32.AND P6, PT, R5.reuse, R72, PT ;  /* 0x000000480500720c */ /* 0x040fe20003fc4070 */
[C---:B------:R-:W-:Y:S02]  /*2e90*/  IMAD R80, R5.reuse, R47, R80 ;  /* 0x0000002f05507224 */ /* 0x040fe400078e0250 */
[----:B------:R-:W-:Y:S02]  /*2ea0*/  IMAD.MOV R45, RZ, RZ, -R45 ;  /* 0x000000ffff2d7224 */ /* 0x000fe400078e0a2d */
[----:B------:R-:W-:Y:S02]  /*2eb0*/  VIADD R61, R6, 0x12 ;  /* 0x00000012063d7836 */ /* 0x000fe40000000000 */
[----:B------:R-:W-:Y:S01]  /*2ec0*/  @!P5 IMAD.IADD R74, R74, 0x1, -R5 ;  /* 0x000000014a4ad824 */ /* 0x000fe200078e0a05 */
[C---:B------:R-:W-:Y:S01]  /*2ed0*/  ISETP.GT.U32.AND P5, PT, R5.reuse, R80, PT ;  /* 0x000000500500720c */ /* 0x040fe20003fa4070 */
[----:B------:R-:W-:Y:S01]  /*2ee0*/  IMAD R78, R5, R45, R78 ;  /* 0x0000002d054e7224 */ /* 0x000fe200078e024e */
[----:B------:R-:W-:Y:S01]  /*2ef0*/  IABS R82, R61 ;  /* 0x0000003d00527213 */ /* 0x000fe20000000000 */
[----:B------:R-:W-:-:S04]  /*2f00*/  IMAD.HI.U32 R45, R7, R84, RZ ;  /* 0x00000054072d7227 */ /* 0x000fc800078e00ff */
[----:B------:R-:W-:Y:S02]  /*2f10*/  VIADD R65, R6, 0xe ;  /* 0x0000000e06417836 */ /* 0x000fe40000000000 */
[----:B------:R-:W-:Y:S02]  /*2f20*/  @!P0 IMAD.IADD R76, R76, 0x1, -R5 ;  /* 0x000000014c4c8824 */ /* 0x000fe400078e0a05 */
[----:B------:R-:W-:Y:S01]  /*2f30*/  IMAD.MOV R47, RZ, RZ, -R45 ;  /* 0x000000ffff2f7224 */ /* 0x000fe200078e0a2d */
[----:B------:R-:W-:Y:S01]  /*2f40*/  IABS R86, R65 ;  /* 0x0000004100567213 */ /* 0x000fe20000000000 */
[--C-:B------:R-:W-:Y:S01]  /*2f50*/  @!P6 IMAD.IADD R72, R72, 0x1, -R5.reuse ;  /* 0x000000014848e824 */ /* 0x100fe200078e0a05 */
[----:B------:R-:W-:Y:S01]  /*2f60*/  ISETP.GT.U32.AND P0, PT, R5, R76, PT ;  /* 0x0000004c0500720c */ /* 0x000fe20003f04070 */
[----:B------:R-:W-:Y:S01]  /*2f70*/  IMAD.HI.U32 R49, R7, R82, RZ ;  /* 0x0000005207317227 */ /* 0x000fe200078e00ff */
[----:B------:R-:W-:Y:S02]  /*2f80*/  ISETP.GE.AND P6, PT, R51, RZ, PT ;  /* 0x000000ff3300720c */ /* 0x000fe40003fc6270 */
[C---:B------:R-:W-:Y:S01]  /*2f90*/  ISETP.GT.U32.AND P3, PT, R5.reuse, R72, PT ;  /* 0x000000480500720c */ /* 0x040fe20003f64070 */
[----:B------:R-:W-:Y:S01]  /*2fa0*/  IMAD R84, R5, R47, R84 ;  /* 0x0000002f05547224 */ /* 0x000fe200078e0254 */
[----:B------:R-:W-:Y:S01]  /*2fb0*/  IADD3 R49, -R49, RZ, RZ ;  /* 0x000000ff31317210 */ /* 0x000fe20007ffe1ff */
[----:B------:R-:W-:-:S02]  /*2fc0*/  @!P5 IMAD.IADD R80, R80, 0x1, -R5 ;  /* 0x000000015050d824 */ /* 0x000fc400078e0a05 */
[----:B------:R-:W-:Y:S01]  /*2fd0*/  IMAD.HI.U32 R45, R7, R86, RZ ;  /* 0x00000056072d7227 */ /* 0x000fe200078e00ff */
[----:B------:R-:W-:-:S03]  /*2fe0*/  ISETP.GT.U32.AND P5, PT, R5, R84, PT ;  /* 0x000000540500720c */ /* 0x000fc60003fa4070 */
[C---:B------:R-:W-:Y:S02]  /*2ff0*/  IMAD R82, R5.reuse, R49, R82 ;  /* 0x0000003105527224 */ /* 0x040fe400078e0252 */
[----:B------:R-:W-:Y:S02]  /*3000*/  VIADD R67, R6, 0xc ;  /* 0x0000000c06437836 */ /* 0x000fe40000000000 */
[----:B------:R-:W-:Y:S02]  /*3010*/  IMAD.MOV R45, RZ, RZ, -R45 ;  /* 0x000000ffff2d7224 */ /* 0x000fe400078e0a2d */
[--C-:B------:R-:W-:Y:S01]  /*3020*/  @!P0 IMAD.IADD R76, R76, 0x1, -R5.reuse ;  /* 0x000000014c4c8824 */ /* 0x100fe200078e0a05 */
[----:B------:R-:W-:Y:S01]  /*3030*/  IABS R88, R67 ;  /* 0x0000004300587213 */ /* 0x000fe20000000000 */
[C---:B------:R-:W-:Y:S01]  /*3040*/  IMAD R86, R5.reuse, R45, R86 ;  /* 0x0000002d05567224 */ /* 0x040fe200078e0256 */
[C---:B------:R-:W-:Y:S01]  /*3050*/  ISETP.GT.U32.AND P0, PT, R5.reuse, R82, PT ;  /* 0x000000520500720c */ /* 0x040fe20003f04070 */
[--C-:B------:R-:W-:Y:S01]  /*3060*/  @!P3 IMAD.IADD R72, R72, 0x1, -R5.reuse ;  /* 0x000000014848b824 */ /* 0x100fe200078e0a05 */
[C---:B------:R-:W-:Y:S01]  /*3070*/  ISETP.GT.U32.AND P3, PT, R5.reuse, R78, PT ;  /* 0x0000004e0500720c */ /* 0x040fe20003f64070 */
[----:B------:R-:W-:Y:S01]  /*3080*/  @!P5 IMAD.IADD R84, R84, 0x1, -R5 ;  /* 0x000000015454d824 */ /* 0x000fe200078e0a05 */
[----:B------:R-:W-:Y:S01]  /*3090*/  ISETP.GT.U32.AND P5, PT, R5, R86, PT ;  /* 0x000000560500720c */ /* 0x000fe20003fa4070 */
[----:B------:R-:W-:-:S04]  /*30a0*/  IMAD.HI.U32 R47, R7, R88, RZ ;  /* 0x00000058072f7227 */ /* 0x000fc800078e00ff */
[----:B------:R-:W-:Y:S02]  /*30b0*/  VIADD R69, R6, 0xa ;  /* 0x0000000a06457836 */ /* 0x000fe40000000000 */
[----:B------:R-:W-:Y:S02]  /*30c0*/  IMAD.MOV R47, RZ, RZ, -R47 ;  /* 0x000000ffff2f7224 */ /* 0x000fe400078e0a2f */
[--C-:B------:R-:W-:Y:S01]  /*30d0*/  @!P0 IMAD.IADD R82, R82, 0x1, -R5.reuse ;  /* 0x0000000152528824 */ /* 0x100fe200078e0a05 */
[----:B------:R-:W-:Y:S01]  /*30e0*/  IABS R90, R69 ;  /* 0x00000045005a7213 */ /* 0x000fe20000000000 */
[----:B------:R-:W-:Y:S01]  /*30f0*/  IMAD R88, R5, R47, R88 ;  /* 0x0000002f05587224 */ /* 0x000fe200078e0258 */
[----:B------:R-:W-:Y:S01]  /*3100*/  ISETP.GE.AND P0, PT, R57, RZ, PT ;  /* 0x000000ff3900720c */ /* 0x000fe20003f06270 */
[----:B------:R-:W-:Y:S01]  /*3110*/  VIADD R57, R6, 0x6 ;  /* 0x0000000606397836 */ /* 0x000fe20000000000 */
[----:B------:R-:W-:Y:S01]  /*3120*/  @!P3 IADD3 R78, R78, -R5, RZ ;  /* 0x800000054e4eb210 */ /* 0x000fe20007ffe0ff */
[C---:B------:R-:W-:Y:S01]  /*3130*/  VIADD R71, R6.reuse, 0x4 ;  /* 0x0000000406477836 */ /* 0x040fe20000000000 */
[----:B------:R-:W-:Y:S01]  /*3140*/  ISETP.GE.AND P3, PT, R55, RZ, PT ;  /* 0x000000ff3700720c */ /* 0x000fe20003f66270 */
[----:B------:R-:W-:Y:S01]  /*3150*/  VIADD R55, R6, 0x8 ;  /* 0x0000000806377836 */ /* 0x000fe20000000000 */
[----:B------:R-:W-:Y:S01]  /*3160*/  IABS R94, R57 ;  /* 0x00000039005e7213 */ /* 0x000fe20000000000 */
[----:B------:R-:W-:Y:S01]  /*3170*/  @!P5 IMAD.IADD R86, R86, 0x1, -R5 ;  /* 0x000000015656d824 */ /* 0x000fe200078e0a05 */
[----:B------:R-:W-:Y:S01]  /*3180*/  ISETP.GT.U32.AND P5, PT, R5, R88, PT ;  /* 0x000000580500720c */ /* 0x000fe20003fa4070 */
[----:B------:R-:W-:Y:S01]  /*3190*/  IMAD.HI.U32 R49, R7, R90, RZ ;  /* 0x0000005a07317227 */ /* 0x000fe200078e00ff */
[----:B------:R-:W-:-:S02]  /*31a0*/  IABS R92, R55 ;  /* 0x00000037005c7213 */ /* 0x000fc40000000000 */
[----:B------:R-:W-:Y:S01]  /*31b0*/  IABS R96, R71 ;  /* 0x0000004700607213 */ /* 0x000fe20000000000 */
[----:B------:R-:W-:Y:S02]  /*31c0*/  IMAD.MOV R49, RZ, RZ, -R49 ;  /* 0x000000ffff317224 */ /* 0x000fe400078e0a31 */
[----:B------:R-:W-:-:S04]  /*31d0*/  IMAD.HI.U32 R47, R7, R94, RZ ;  /* 0x0000005e072f7227 */ /* 0x000fc800078e00ff */
[----:B------:R-:W-:Y:S01]  /*31e0*/  @!P1 IMAD.MOV R66, RZ, RZ, -R66 ;  /* 0x000000ffff429224 */ /* 0x000fe200078e0a42 */
[C---:B------:R-:W-:Y:S01]  /*31f0*/  ISETP.GT.U32.AND P1, PT, R5.reuse, R78, PT ;  /* 0x0000004e0500720c */ /* 0x040fe20003f24070 */
[----:B------:R-:W-:Y:S01]  /*3200*/  @!P2 IMAD.MOV R68, RZ, RZ, -R68 ;  /* 0x000000ffff44a224 */ /* 0x000fe200078e0a44 */
[C---:B------:R-:W-:Y:S01]  /*3210*/  ISETP.GT.U32.AND P2, PT, R5.reuse, R80, PT ;  /* 0x000000500500720c */ /* 0x040fe20003f44070 */
[----:B------:R-:W-:Y:S01]  /*3220*/  @!P4 IMAD.MOV R70, RZ, RZ, -R70 ;  /* 0x000000ffff46c224 */ /* 0x000fe200078e0a46 */
[C---:B------:R-:W-:Y:S01]  /*3230*/  ISETP.GT.U32.AND P4, PT, R5.reuse, R82, PT ;  /* 0x000000520500720c */ /* 0x040fe20003f84070 */
[----:B------:R-:W-:Y:S01]  /*3240*/  IMAD R90, R5, R49, R90 ;  /* 0x00000031055a7224 */ /* 0x000fe200078e025a */
[----:B------:R-:W-:Y:S01]  /*3250*/  IADD3 R47, -R47, RZ, RZ ;  /* 0x000000ff2f2f7210 */ /* 0x000fe20007ffe1ff */
[----:B------:R-:W-:Y:S02]  /*3260*/  VIADD R73, R6, 0x2 ;  /* 0x0000000206497836 */ /* 0x000fe40000000000 */
[----:B------:R-:W-:-:S03]  /*3270*/  IMAD.HI.U32 R45, R7, R92, RZ ;  /* 0x0000005c072d7227 */ /* 0x000fc600078e00ff */
[----:B------:R-:W-:Y:S01]  /*3280*/  IABS R98, R73 ;  /* 0x0000004900627213 */ /* 0x000fe20000000000 */
[----:B------:R-:W-:-:S04]  /*3290*/  IMAD.HI.U32 R49, R7, R96, RZ ;  /* 0x0000006007317227 */ /* 0x000fc800078e00ff */
[----:B------:R-:W-:Y:S01]  /*32a0*/  IMAD.MOV R45, RZ, RZ, -R45 ;  /* 0x000000ffff2d7224 */ /* 0x000fe200078e0a2d */
[----:B------:R-:W-:Y:S01]  /*32b0*/  @!P4 IADD3 R82, R82, -R5, RZ ;  /* 0x800000055252c210 */ /* 0x000fe20007ffe0ff */
[----:B------:R-:W-:Y:S02]  /*32c0*/  IMAD.MOV R49, RZ, RZ, -R49 ;  /* 0x000000ffff317224 */ /* 0x000fe400078e0a31 */
[----:B------:R-:W-:Y:S01]  /*32d0*/  @!P5 IMAD.IADD R88, R88, 0x1, -R5 ;  /* 0x000000015858d824 */ /* 0x000fe200078e0a05 */
[C---:B------:R-:W-:Y:S01]  /*32e0*/  ISETP.GT.U32.AND P5, PT, R5.reuse, R84, PT ;  /* 0x000000540500720c */ /* 0x040fe20003fa4070 */
[C---:B------:R-:W-:Y:S01]  /*32f0*/  IMAD R92, R5.reuse, R45, R92 ;  /* 0x0000002d055c7224 */ /* 0x040fe200078e025c */
[----:B------:R-:W-:Y:S01]  /*3300*/  SHF.R.U32.HI R45, RZ, 0x5, R0 ;  /* 0x00000005ff2d7819 */ /* 0x000fe20000011600 */
[C---:B------:R-:W-:Y:S02]  /*3310*/  IMAD R94, R5.reuse, R47, R94 ;  /* 0x0000002f055e7224 */ /* 0x040fe400078e025e */
[----:B------:R-:W-:Y:S01]  /*3320*/  IMAD R96, R5, R49, R96 ;  /* 0x0000003105607224 */ /* 0x000fe200078e0260 */
[----:B------:R-:W-:Y:S01]  /*3330*/  R2UR UR7, R45 ;  /* 0x000000002d0772ca */ /* 0x000fe200000e0000 */
[----:B------:R-:W-:Y:S01]  /*3340*/  @!P6 IMAD.MOV R72, RZ, RZ, -R72 ;  /* 0x000000ffff48e224 */ /* 0x000fe200078e0a48 */
[----:B------:R-:W-:Y:S01]  /*3350*/  ISETP.GT.U32.AND P6, PT, R5, R88, PT ;  /* 0x000000580500720c */ /* 0x000fe20003fc4070 */
[----:B------:R-:W-:Y:S01]  /*3360*/  IMAD.HI.U32 R51, R7, R98, RZ ;  /* 0x0000006207337227 */ /* 0x000fe200078e00ff */
[----:B------:R-:W-:Y:S01]  /*3370*/  ISETP.GT.U32.AND P4, PT, R5, R96, PT ;  /* 0x000000600500720c */ /* 0x000fe20003f84070 */
[----:B------:R-:W0:Y:S02]  /*3380*/  LDC R45, c[0x0][0x240] ;  /* 0x00009000ff2d7b82 */ /* 0x000e240000000800 */
[----:B------:R-:W-:-:S04]  /*3390*/  IMAD.HI.U32 R7, R7, R100, RZ ;  /* 0x0000006407077227 */ /* 0x000fc800078e00ff */
[----:B------:R-:W-:Y:S01]  /*33a0*/  @!P3 IMAD.MOV R74, RZ, RZ, -R74 ;  /* 0x000000ffff4ab224 */ /* 0x000fe200078e0a4a */
[C---:B------:R-:W-:Y:S01]  /*33b0*/  ISETP.GT.U32.AND P3, PT, R5.reuse, R86, PT ;  /* 0x000000560500720c */ /* 0x040fe20003f64070 */
[----:B------:R-:W-:Y:S01]  /*33c0*/  @!P0 IMAD.MOV R76, RZ, RZ, -R76 ;  /* 0x000000ffff4c8224 */ /* 0x000fe200078e0a4c */
[C---:B------:R-:W-:Y:S01]  /*33d0*/  ISETP.GT.U32.AND P0, PT, R5.reuse, R90, PT ;  /* 0x0000005a0500720c */ /* 0x040fe20003f04070 */
[--C-:B------:R-:W-:Y:S01]  /*33e0*/  @!P1 IMAD.IADD R78, R78, 0x1, -R5.reuse ;  /* 0x000000014e4e9824 */ /* 0x100fe200078e0a05 */
[C---:B------:R-:W-:Y:S01]  /*33f0*/  ISETP.GT.U32.AND P1, PT, R5.reuse, R92, PT ;  /* 0x0000005c0500720c */ /* 0x040fe20003f24070 */
[----:B------:R-:W-:Y:S01]  /*3400*/  @!P2 IMAD.IADD R80, R80, 0x1, -R5 ;  /* 0x000000015050a824 */ /* 0x000fe200078e0a05 */
[----:B------:R-:W-:Y:S01]  /*3410*/  ISETP.GT.U32.AND P2, PT, R5, R94, PT ;  /* 0x0000005e0500720c */ /* 0x000fe20003f44070 */
[----:B------:R-:W-:Y:S02]  /*3420*/  IMAD.MOV R51, RZ, RZ, -R51 ;  /* 0x000000ffff337224 */ /* 0x000fe400078e0a33 */
[----:B------:R-:W-:-:S02]  /*3430*/  IMAD.MOV R7, RZ, RZ, -R7 ;  /* 0x000000ffff077224 */ /* 0x000fc400078e0a07 */
[C---:B------:R-:W-:Y:S02]  /*3440*/  IMAD R98, R5.reuse, R51, R98 ;  /* 0x0000003305627224 */ /* 0x040fe400078e0262 */
[C---:B------:R-:W-:Y:S01]  /*3450*/  IMAD R100, R5.reuse, R7, R100 ;  /* 0x0000000705647224 */ /* 0x040fe200078e0264 */
[----:B------:R-:W-:Y:S01]  /*3460*/  SHF.R.S32.HI R7, RZ, 0x1f, R174 ;  /* 0x0000001fff077819 */ /* 0x000fe200000114ae */
[--C-:B------:R-:W-:Y:S01]  /*3470*/  @!P5 IMAD.IADD R84, R84, 0x1, -R5.reuse ;  /* 0x000000015454d824 */ /* 0x100fe200078e0a05 */
[C---:B------:R-:W-:Y:S01]  /*3480*/  ISETP.GT.U32.AND P5, PT, R5.reuse, R98, PT ;  /* 0x000000620500720c */ /* 0x040fe20003fa4070 */
[--C-:B------:R-:W-:Y:S01]  /*3490*/  @!P6 IMAD.IADD R88, R88, 0x1, -R5.reuse ;  /* 0x000000015858e824 */ /* 0x100fe200078e0a05 */
[----:B------:R-:W-:Y:S01]  /*34a0*/  ISETP.GT.U32.AND P6, PT, R5, R100, PT ;  /* 0x000000640500720c */ /* 0x000fe20003fc4070 */
[--C-:B------:R-:W-:Y:S01]  /*34b0*/  @!P3 IMAD.IADD R86, R86, 0x1, -R5.reuse ;  /* 0x000000015656b824 */ /* 0x100fe200078e0a05 */
[----:B------:R-:W-:Y:S01]  /*34c0*/  ISETP.GE.AND P3, PT, R53, RZ, PT ;  /* 0x000000ff3500720c */ /* 0x000fe20003f66270 */
        /* <DEDUP_REMOVED lines=11> */
[----:B------:R-:W-:Y:S01]  /*3580*/  LEA.HI R174, R7, R174, RZ, 0x7 ;  /* 0x000000ae07ae7211 */ /* 0x000fe200078f38ff */
[----:B------:R-:W-:Y:S01]  /*3590*/  @!P3 IMAD.MOV R78, RZ, RZ, -R78 ;  /* 0x000000ffff4eb224 */ /* 0x000fe200078e0a4e */
[C---:B------:R-:W-:Y:S01]  /*35a0*/  ISETP.GT.U32.AND P3, PT, R5.reuse, R90, PT ;  /* 0x0000005a0500720c */ /* 0x040fe20003f64070 */
[----:B------:R-:W-:Y:S01]  /*35b0*/  @!P0 IMAD.MOV R80, RZ, RZ, -R80 ;  /* 0x000000ffff508224 */ /* 0x000fe200078e0a50 */
[C---:B------:R-:W-:Y:S01]  /*35c0*/  ISETP.GT.U32.AND P0, PT, R5.reuse, R92, PT ;  /* 0x0000005c0500720c */ /* 0x040fe20003f04070 */
[----:B------:R-:W-:Y:S01]  /*35d0*/  @!P1 IMAD.MOV R82, RZ, RZ, -R82 ;  /* 0x000000ffff529224 */ /* 0x000fe200078e0a52 */
[----:B------:R-:W-:Y:S01]  /*35e0*/  ISETP.GT.U32.AND P1, PT, R5, R94, PT ;  /* 0x0000005e0500720c */ /* 0x000fe20003f24070 */
[----:B------:R-:W-:Y:S01]  /*35f0*/  IMAD R231, R231, R146, RZ ;  /* 0x00000092e7e77224 */ /* 0x000fe200078e02ff */
[----:B------:R-:W-:Y:S01]  /*3600*/  @!P2 IADD3 R84, -R84, RZ, RZ ;  /* 0x000000ff5454a210 */ /* 0x000fe20007ffe1ff */
[----:B------:R-:W-:Y:S01]  /*3610*/  @!P4 IMAD.MOV R86, RZ, RZ, -R86 ;  /* 0x000000ffff56c224 */ /* 0x000fe200078e0a56 */
[C---:B------:R-:W-:Y:S01]  /*3620*/  ISETP.GT.U32.AND P2, PT, R5.reuse, R96, PT ;  /* 0x000000600500720c */ /* 0x040fe20003f44070 */
[----:B------:R-:W-:Y:S01]  /*3630*/  @!P5 IMAD.MOV R88, RZ, RZ, -R88 ;  /* 0x000000ffff58d224 */ /* 0x000fe200078e0a58 */
[----:B------:R-:W-:Y:S01]  /*3640*/  ISETP.GT.U32.AND P4, PT, R5, R98, PT ;  /* 0x000000620500720c */ /* 0x000fe20003f84070 */
[----:B------:R-:W-:Y:S01]  /*3650*/  IMAD R229, R229, R146, RZ ;  /* 0x00000092e5e57224 */ /* 0x000fe200078e02ff */
[----:B------:R-:W-:Y:S01]  /*3660*/  ISETP.GT.U32.AND P6, PT, R5, R100, PT ;  /* 0x000000640500720c */ /* 0x000fe20003fc4070 */
[--C-:B------:R-:W-:Y:S01]  /*3670*/  @!P3 IMAD.IADD R90, R90, 0x1, -R5.reuse ;  /* 0x000000015a5ab824 */ /* 0x100fe200078e0a05 */
[----:B------:R-:W-:Y:S01]  /*3680*/  ISETP.GE.AND P5, PT, R6, RZ, PT ;  /* 0x000000ff0600720c */ /* 0x000fe20003fa6270 */
[--C-:B------:R-:W-:Y:S01]  /*3690*/  @!P0 IMAD.IADD R92, R92, 0x1, -R5.reuse ;  /* 0x000000015c5c8824 */ /* 0x100fe200078e0a05 */
[----:B------:R-:W-:Y:S01]  /*36a0*/  ISETP.GE.AND P3, PT, R69, RZ, PT ;  /* 0x000000ff4500720c */ /* 0x000fe20003f66270 */
[--C-:B------:R-:W-:Y:S01]  /*36b0*/  @!P1 IMAD.IADD R94, R94, 0x1, -R5.reuse ;  /* 0x000000015e5e9824 */ /* 0x100fe200078e0a05 */
[----:B------:R-:W-:Y:S01]  /*36c0*/  ISETP.GE.AND P0, PT, R55, RZ, PT ;  /* 0x000000ff3700720c */ /* 0x000fe20003f06270 */
[-C--:B------:R-:W-:Y:S01]  /*36d0*/  IMAD R227, R227, R146.reuse, RZ ;  /* 0x00000092e3e37224 */ /* 0x080fe200078e02ff */
[----:B------:R-:W-:Y:S01]  /*36e0*/  ISETP.GE.AND P1, PT, R57, RZ, PT ;  /* 0x000000ff3900720c */ /* 0x000fe20003f26270 */
[--C-:B------:R-:W-:Y:S01]  /*36f0*/  @!P2 IMAD.IADD R96, R96, 0x1, -R5.reuse ;  /* 0x000000016060a824 */ /* 0x100fe200078e0a05 */
[----:B------:R-:W-:Y:S01]  /*3700*/  ISETP.GE.AND P2, PT, R71, RZ, PT ;  /* 0x000000ff4700720c */ /* 0x000fe20003f46270 */
[--C-:B------:R-:W-:Y:S01]  /*3710*/  @!P4 IMAD.IADD R98, R98, 0x1, -R5.reuse ;  /* 0x000000016262c824 */ /* 0x100fe200078e0a05 */
[----:B------:R-:W-:Y:S01]  /*3720*/  ISETP.GE.AND P4, PT, R73, RZ, PT ;  /* 0x000000ff4900720c */ /* 0x000fe20003f86270 */
[----:B------:R-:W-:Y:S01]  /*3730*/  @!P6 IMAD.IADD R100, R100, 0x1, -R5 ;  /* 0x000000016464e824 */ /* 0x000fe200078e0a05 */
[----:B------:R-:W-:Y:S01]  /*3740*/  ISETP.NE.AND P6, PT, R43, RZ, PT ;  /* 0x000000ff2b00720c */ /* 0x000fe20003fc5270 */
[----:B------:R-:W-:Y:S01]  /*3750*/  IMAD R225, R225, R146, RZ ;  /* 0x00000092e1e17224 */ /* 0x000fe200078e02ff */
[----:B------:R-:W-:Y:S01]  /*3760*/  LOP3.LUT R5, RZ, R43, RZ, 0x33, !PT ;  /* 0x0000002bff057212 */ /* 0x000fe200078e33ff */
[----:B------:R-:W-:Y:S01]  /*3770*/  @!P3 IMAD.MOV R90, RZ, RZ, -R90 ;  /* 0x000000ffff5ab224 */ /* 0x000fe200078e0a5a */
[----:B------:R-:W-:Y:S01]  /*3780*/  SHF.R.S32.HI R174, RZ, 0x7, R174 ;  /* 0x00000007ffae7819 */ /* 0x000fe200000114ae */
[----:B------:R-:W-:Y:S01]  /*3790*/  @!P0 IMAD.MOV R92, RZ, RZ, -R92 ;  /* 0x000000ffff5c8224 */ /* 0x000fe200078e0a5c */
[C---:B------:R-:W-:Y:S01]  /*37a0*/  SEL R6, R5.reuse, R24, !P6 ;  /* 0x0000001805067207 */ /* 0x040fe20007000000 */
[----:B------:R-:W-:Y:S01]  /*37b0*/  @!P1 IMAD.MOV R94, RZ, RZ, -R94 ;  /* 0x000000ffff5e9224 */ /* 0x000fe200078e0a5e */
[C---:B------:R-:W-:Y:S01]  /*37c0*/  SEL R7, R5.reuse, R25, !P6 ;  /* 0x0000001905077207 */ /* 0x040fe20007000000 */
[----:B------:R-:W-:Y:S01]  /*37d0*/  @!P2 IMAD.MOV R96, RZ, RZ, -R96 ;  /* 0x000000ffff60a224 */ /* 0x000fe200078e0a60 */
[----:B------:R-:W1:Y:S01]  /*37e0*/  LDC.64 R24, c[0x0][0x218] ;  /* 0x00008600ff187b82 */ /* 0x000e620000000a00 */
[C---:B------:R-:W-:Y:S01]  /*37f0*/  SEL R11, R5.reuse, R11, !P6 ;  /* 0x0000000b050b7207 */ /* 0x040fe20007000000 */
[----:B------:R-:W-:Y:S01]  /*3800*/  @!P5 IMAD.MOV R100, RZ, RZ, -R100 ;  /* 0x000000ffff64d224 */ /* 0x000fe200078e0a64 */
[C---:B------:R-:W-:Y:S01]  /*3810*/  SEL R10, R5.reuse, R10, !P6 ;  /* 0x0000000a050a7207 */ /* 0x040fe20007000000 */
[-C--:B0-----:R-:W-:Y:S01]  /*3820*/  IMAD R63, R6, R45.reuse, RZ ;  /* 0x0000002d063f7224 */ /* 0x081fe200078e02ff */
[----:B------:R-:W-:Y:S01]  /*3830*/  SEL R8, R5, R8, !P6 ;  /* 0x0000000805087207 */ /* 0x000fe20007000000 */
[----:B------:R-:W-:Y:S01]  /*3840*/  IMAD R11, R11, R45, RZ ;  /* 0x0000002d0b0b7224 */ /* 0x000fe200078e02ff */
[----:B------:R-:W-:Y:S01]  /*3850*/  SEL R9, R5, R9, !P6 ;  /* 0x0000000905097207 */ /* 0x000fe20007000000 */
[-C--:B------:R-:W-:Y:S01]  /*3860*/  IMAD R77, R7, R45.reuse, RZ ;  /* 0x0000002d074d7224 */ /* 0x080fe200078e02ff */
[----:B------:R-:W-:Y:S01]  /*3870*/  @!P4 IADD3 R98, -R98, RZ, RZ ;  /* 0x000000ff6262c210 */ /* 0x000fe20007ffe1ff */
[----:B------:R-:W-:Y:S01]  /*3880*/  IMAD R47, R8, R45, RZ ;  /* 0x0000002d082f7224 */ /* 0x000fe200078e02ff */
[C---:B------:R-:W-:Y:S01]  /*3890*/  SEL R43, R5.reuse, R26, !P6 ;  /* 0x0000001a052b7207 */ /* 0x040fe20007000000 */
[----:B------:R-:W-:Y:S01]  /*38a0*/  IMAD R26, R4, UR4, RZ ;  /* 0x00000004041a7c24 */ /* 0x000fe2000f8e02ff */
[C---:B------:R-:W-:Y:S01]  /*38b0*/  SEL R13, R5.reuse, R13, !P6 ;  /* 0x0000000d050d7207 */ /* 0x040fe20007000000 */
[-C--:B------:R-:W-:Y:S01]  /*38c0*/  IMAD R4, R10, R45.reuse, RZ ;  /* 0x0000002d0a047224 */ /* 0x080fe200078e02ff */
[----:B------:R-:W-:Y:S01]  /*38d0*/  SEL R58, R5, R58, !P6 ;  /* 0x0000003a053a7207 */ /* 0x000fe20007000000 */
[-C--:B------:R-:W-:Y:S01]  /*38e0*/  IMAD R9, R9, R45.reuse, RZ ;  /* 0x0000002d09097224 */ /* 0x080fe200078e02ff */
[----:B------:R-:W-:Y:S01]  /*38f0*/  SEL R12, R5, R12, !P6 ;  /* 0x0000000c050c7207 */ /* 0x000fe20007000000 */
[-C--:B------:R-:W-:Y:S01]  /*3900*/  IMAD R13, R13, R45.reuse, RZ ;  /* 0x0000002d0d0d7224 */ /* 0x080fe200078e02ff */
[C---:B------:R-:W-:Y:S01]  /*3910*/  SEL R14, R5.reuse, R14, !P6 ;  /* 0x0000000e050e7207 */ /* 0x040fe20007000000 */
[----:B------:R-:W-:Y:S01]  /*3920*/  IMAD R115, R58, R45, RZ ;  /* 0x0000002d3a737224 */ /* 0x000fe200078e02ff */
[C---:B------:R-:W-:Y:S01]  /*3930*/  SEL R15, R5.reuse, R15, !P6 ;  /* 0x0000000f050f7207 */ /* 0x040fe20007000000 */
[-C--:B------:R-:W-:Y:S01]  /*3940*/  IMAD R12, R12, R45.reuse, RZ ;  /* 0x0000002d0c0c7224 */ /* 0x080fe200078e02ff */
[C---:B------:R-:W-:Y:S01]  /*3950*/  SEL R16, R5.reuse, R16, !P6 ;  /* 0x0000001005107207 */ /* 0x040fe20007000000 */
[----:B------:R-:W-:Y:S01]  /*3960*/  IMAD R49, R14, R45, RZ ;  /* 0x0000002d0e317224 */ /* 0x000fe200078e02ff */
[----:B------:R-:W-:Y:S01]  /*3970*/  SEL R17, R5, R17, !P6 ;  /* 0x0000001105117207 */ /* 0x000fe20007000000 */
        /* <DEDUP_REMOVED lines=12> */
[----:B------:R-:W-:Y:S01]  /*3a40*/  IMAD R57, R21, R45, RZ ;  /* 0x0000002d15397224 */ /* 0x000fe200078e02ff */
[C---:B------:R-:W-:Y:S01]  /*3a50*/  SEL R27, R5.reuse, R27, !P6 ;  /* 0x0000001b051b7207 */ /* 0x040fe20007000000 */
[-C--:B------:R-:W-:Y:S01]  /*3a60*/  IMAD R71, R22, R45.reuse, RZ ;  /* 0x0000002d16477224 */ /* 0x080fe200078e02ff */
[----:B------:R-:W-:Y:S01]  /*3a70*/  SEL R28, R5, R28, !P6 ;  /* 0x0000001c051c7207 */ /* 0x000fe20007000000 */
[----:B------:R-:W-:Y:S01]  /*3a80*/  IMAD R61, R23, R45, RZ ;  /* 0x0000002d173d7224 */ /* 0x000fe200078e02ff */
[----:B------:R-:W-:Y:S01]  /*3a90*/  SEL R29, R5, R29, !P6 ;  /* 0x0000001d051d7207 */ /* 0x000fe20007000000 */
[-C--:B------:R-:W-:Y:S01]  /*3aa0*/  IMAD R43, R43, R45.reuse, RZ ;  /* 0x0000002d2b2b7224 */ /* 0x080fe200078e02ff */
[----:B------:R-:W-:Y:S01]  /*3ab0*/  SEL R30, R5, R30, !P6 ;  /* 0x0000001e051e7207 */ /* 0x000fe20007000000 */
[----:B------:R-:W-:Y:S01]  /*3ac0*/  IMAD R27, R27, R45, RZ ;  /* 0x0000002d1b1b7224 */ /* 0x000fe200078e02ff */
[C---:B------:R-:W-:Y:S01]  /*3ad0*/  SEL R31, R5.reuse, R31, !P6 ;  /* 0x0000001f051f7207 */ /* 0x040fe20007000000 */
[-C--:B------:R-:W-:Y:S01]  /*3ae0*/  IMAD R28, R28, R45.reuse, RZ ;  /* 0x0000002d1c1c7224 */ /* 0x080fe200078e02ff */
[----:B------:R-:W-:Y:S01]  /*3af0*/  SEL R32, R5, R32, !P6 ;  /* 0x0000002005207207 */ /* 0x000fe20007000000 */
[----:B------:R-:W-:Y:S01]  /*3b00*/  IMAD R29, R29, R45, RZ ;  /* 0x0000002d1d1d7224 */ /* 0x000fe200078e02ff */
[C---:B------:R-:W-:Y:S01]  /*3b10*/  SEL R33, R5.reuse, R33, !P6 ;  /* 0x0000002105217207 */ /* 0x040fe20007000000 */
[-C--:B------:R-:W-:Y:S01]  /*3b20*/  IMAD R30, R30, R45.reuse, RZ ;  /* 0x0000002d1e1e7224 */ /* 0x080fe200078e02ff */
        /* <DEDUP_REMOVED lines=8> */
[C---:B------:R-:W-:Y:S01]  /*3bb0*/  SEL R38, R5.reuse, R38, !P6 ;  /* 0x0000002605267207 */ /* 0x040fe20007000000 */
        /* <DEDUP_REMOVED lines=10> */
[-C--:B------:R-:W-:Y:S01]  /*3c60*/  IMAD R42, R42, R45.reuse, RZ ;  /* 0x0000002d2a2a7224 */ /* 0x080fe200078e02ff */
[----:B------:R-:W-:Y:S01]  /*3c70*/  SEL R46, R5, R46, !P6 ;  /* 0x0000002e052e7207 */ /* 0x000fe20007000000 */
[-C--:B------:R-:W-:Y:S01]  /*3c80*/  IMAD R41, R41, R45.reuse, RZ ;  /* 0x0000002d29297224 */ /* 0x080fe200078e02ff */
[C---:B------:R-:W-:Y:S01]  /*3c90*/  SEL R48, R5.reuse, R48, !P6 ;  /* 0x0000003005307207 */ /* 0x040fe20007000000 */
        /* <DEDUP_REMOVED lines=49> */
[----:B------:R-:W-:Y:S01]  /*3fb0*/  SEL R5, R5, R100, !P6 ;  /* 0x0000006405057207 */ /* 0x000fe20007000000 */
[-C--:B------:R-:W-:Y:S01]  /*3fc0*/  IMAD R161, R94, R45.reuse, RZ ;  /* 0x0000002d5ea17224 */ /* 0x080fe200078e02ff */
[-C--:B-1----:R-:W-:Y:S01]  /*3fd0*/  LEA R168, P2, R11, R24.reuse, 0x1 ;  /* 0x000000180ba87211 */ /* 0x082fe200078408ff */
[-C--:B------:R-:W-:Y:S01]  /*3fe0*/  IMAD R163, R96, R45.reuse, RZ ;  /* 0x0000002d60a37224 */ /* 0x080fe200078e02ff */
[-C--:B------:R-:W-:Y:S01]  /*3ff0*/  LEA R58, P3, R4, R24.reuse, 0x1 ;  /* 0x00000018043a7211 */ /* 0x080fe200078608ff */
[-C--:B------:R-:W-:Y:S01]  /*4000*/  IMAD R169, R98, R45.reuse, RZ ;  /* 0x0000002d62a97224 */ /* 0x080fe200078e02ff */
[-C--:B------:R-:W-:Y:S01]  /*4010*/  LEA R10, P4, R47, R24.reuse, 0x1 ;  /* 0x000000182f0a7211 */ /* 0x080fe200078808ff */
[----:B------:R-:W-:Y:S01]  /*4020*/  IMAD R45, R5, R45, RZ ;  /* 0x0000002d052d7224 */ /* 0x000fe200078e02ff */
[-C--:B------:R-:W-:Y:S01]  /*4030*/  LEA R6, P5, R9, R24.reuse, 0x1 ;  /* 0x0000001809067211 */ /* 0x080fe200078a08ff */
[----:B------:R-:W-:Y:S01]  /*4040*/  UMOV UR4, URZ ;  /* 0x0000003f00047c82 */ /* 0x000fe20008000000 */
[----:B------:R-:W-:Y:S01]  /*4050*/  LEA R16, P1, R13, R24, 0x1 ;  /* 0x000000180d107211 */ /* 0x000fe200078208ff */
[-C--:B------:R-:W-:Y:S01]  /*4060*/  IMAD R223, R223, R146.reuse, RZ ;  /* 0x00000092dfdf7224 */ /* 0x080fe200078e02ff */
[-C--:B------:R-:W-:Y:S01]  /*4070*/  LEA.HI.X.SX32 R155, R11, R25.reuse, 0x1, P2 ;  /* 0x000000190b9b7211 */ /* 0x080fe200010f0eff */
[-C--:B------:R-:W-:Y:S01]  /*4080*/  IMAD R221, R221, R146.reuse, RZ ;  /* 0x00000092dddd7224 */ /* 0x080fe200078e02ff */
[-C--:B------:R-:W-:Y:S01]  /*4090*/  LEA.HI.X.SX32 R5, R4, R25.reuse, 0x1, P3 ;  /* 0x0000001904057211 */ /* 0x080fe200018f0eff */
[-C--:B------:R-:W-:Y:S01]  /*40a0*/  IMAD R219, R219, R146.reuse, RZ ;  /* 0x00000092dbdb7224 */ /* 0x080fe200078e02ff */
[-C--:B------:R-:W-:Y:S01]  /*40b0*/  LEA.HI.X.SX32 R15, R47, R25.reuse, 0x1, P4 ;  /* 0x000000192f0f7211 */ /* 0x080fe200020f0eff */
[-C--:B------:R-:W-:Y:S01]  /*40c0*/  IMAD R217, R217, R146.reuse, RZ ;  /* 0x00000092d9d97224 */ /* 0x080fe200078e02ff */
[-C--:B------:R-:W-:Y:S01]  /*40d0*/  LEA.HI.X.SX32 R7, R9, R25.reuse, 0x1, P5 ;  /* 0x0000001909077211 */ /* 0x080fe200028f0eff */
[----:B------:R-:W-:Y:S01]  /*40e0*/  IMAD R215, R215, R146, RZ ;  /* 0x00000092d7d77224 */ /* 0x000fe200078e02ff */
[C---:B------:R-:W-:Y:S01]  /*40f0*/  LEA R18, P6, R12.reuse, R24, 0x1 ;  /* 0x000000180c127211 */ /* 0x040fe200078c08ff */
[----:B------:R-:W-:Y:S01]  /*4100*/  IMAD R213, R213, R146, RZ ;  /* 0x00000092d5d57224 */ /* 0x000fe200078e02ff */
[----:B------:R-:W-:Y:S01]  /*4110*/  LEA R14, P2, R49, R24, 0x1 ;  /* 0x00000018310e7211 */ /* 0x000fe200078408ff */
[----:B------:R-:W-:Y:S01]  /*4120*/  IMAD R211, R211, R146, RZ ;  /* 0x00000092d3d37224 */ /* 0x000fe200078e02ff */
[----:B------:R-:W-:Y:S01]  /*4130*/  LEA R8, P3, R51, R24, 0x1 ;  /* 0x0000001833087211 */ /* 0x000fe200078608ff */
[----:B------:R-:W-:Y:S01]  /*4140*/  IMAD R209, R209, R146, RZ ;  /* 0x00000092d1d17224 */ /* 0x000fe200078e02ff */
[----:B------:R-:W-:Y:S01]  /*4150*/  LEA R22, P4, R59, R24, 0x1 ;  /* 0x000000183b167211 */ /* 0x000fe200078808ff */
[----:B------:R-:W-:Y:S01]  /*4160*/  IMAD R207, R207, R146, RZ ;  /* 0x00000092cfcf7224 */ /* 0x000fe200078e02ff */
        /* <DEDUP_REMOVED lines=25> */
[----:B------:R-:W-:Y:S01]  /*4300*/  IMAD.SHL.U32 R181, R146, 0x80, RZ ;  /* 0x0000008092b57824 */ /* 0x000fe200078e00ff */
[----:B------:R-:W-:-:S02]  /*4310*/  LEA.HI.X.SX32 R19, R53, R25, 0x1, P6 ;  /* 0x0000001935137211 */ /* 0x000fc400030f0eff */
[-C--:B------:R-:W-:Y:S02]  /*4320*/  LEA.HI.X.SX32 R65, R65, R25.reuse, 0x1, P1 ;  /* 0x0000001941417211 */ /* 0x080fe400008f0eff */
[-C--:B------:R-:W-:Y:S02]  /*4330*/  LEA.HI.X.SX32 R23, R55, R25.reuse, 0x1, P2 ;  /* 0x0000001937177211 */ /* 0x080fe400010f0eff */
[-C--:B------:R-:W-:Y:S02]  /*4340*/  LEA.HI.X.SX32 R57, R57, R25.reuse, 0x1, P3 ;  /* 0x0000001939397211 */ /* 0x080fe400018f0eff */
[-C--:B------:R-:W-:Y:S02]  /*4350*/  LEA.HI.X.SX32 R71, R71, R25.reuse, 0x1, P4 ;  /* 0x0000001947477211 */ /* 0x080fe400020f0eff */
[----:B------:R-:W-:Y:S02]  /*4360*/  LEA.HI.X.SX32 R61, R61, R25, 0x1, P5 ;  /* 0x000000193d3d7211 */ /* 0x000fe400028f0eff */
[----:B------:R-:W-:-:S02]  /*4370*/  LEA R56, P6, R63, R24, 0x1 ;  /* 0x000000183f387211 */ /* 0x000fc400078c08ff */
[-C--:B------:R-:W-:Y:S02]  /*4380*/  LEA R72, P1, R77, R24.reuse, 0x1 ;  /* 0x000000184d487211 */ /* 0x080fe400078208ff */
[-C--:B------:R-:W-:Y:S02]  /*4390*/  LEA R70, P2, R43, R24.reuse, 0x1 ;  /* 0x000000182b467211 */ /* 0x080fe400078408ff */
[-C--:B------:R-:W-:Y:S02]  /*43a0*/  LEA R62, P3, R27, R24.reuse, 0x1 ;  /* 0x000000181b3e7211 */ /* 0x080fe400078608ff */
[-C--:B------:R-:W-:Y:S02]  /*43b0*/  LEA R78, P4, R28, R24.reuse, 0x1 ;  /* 0x000000181c4e7211 */ /* 0x080fe400078808ff */
[----:B------:R-:W-:Y:S02]  /*43c0*/  LEA R76, P5, R29, R24, 0x1 ;  /* 0x000000181d4c7211 */ /* 0x000fe400078a08ff */
[----:B------:R-:W-:-:S02]  /*43d0*/  LEA.HI.X.SX32 R63, R63, R25, 0x1, P6 ;  /* 0x000000193f3f7211 */ /* 0x000fc400030f0eff */
[-C--:B------:R-:W-:Y:S02]  /*43e0*/  LEA.HI.X.SX32 R77, R77, R25.reuse, 0x1, P1 ;  /* 0x000000194d4d7211 */ /* 0x080fe400008f0eff */
[-C--:B------:R-:W-:Y:S02]  /*43f0*/  LEA.HI.X.SX32 R67, R43, R25.reuse, 0x1, P2 ;  /* 0x000000192b437211 */ /* 0x080fe400010f0eff */
[-C--:B------:R-:W-:Y:S02]  /*4400*/  LEA.HI.X.SX32 R69, R27, R25.reuse, 0x1, P3 ;  /* 0x000000191b457211 */ /* 0x080fe400018f0eff */
[-C--:B------:R-:W-:Y:S02]  /*4410*/  LEA.HI.X.SX32 R83, R28, R25.reuse, 0x1, P4 ;  /* 0x000000191c537211 */ /* 0x080fe400020f0eff */
[----:B------:R-:W-:Y:S02]  /*4420*/  LEA.HI.X.SX32 R73, R29, R25, 0x1, P5 ;  /* 0x000000191d497211 */ /* 0x000fe400028f0eff */
[----:B------:R-:W-:-:S02]  /*4430*/  CS2R R28, SRZ ;  /* 0x00000000001c7805 */ /* 0x000fc4000001ff00 */
[-C--:B------:R-:W-:Y:S02]  /*4440*/  LEA R68, P6, R30, R24.reuse, 0x1 ;  /* 0x000000181e447211 */ /* 0x080fe400078c08ff */
[-C--:B------:R-:W-:Y:S02]  /*4450*/  LEA R84, P1, R31, R24.reuse, 0x1 ;  /* 0x000000181f547211 */ /* 0x080fe400078208ff */
[-C--:B------:R-:W-:Y:S02]  /*4460*/  LEA R82, P2, R32, R24.reuse, 0x1 ;  /* 0x0000001820527211 */ /* 0x080fe400078408ff */
[-C--:B------:R-:W-:Y:S02]  /*4470*/  LEA R74, P3, R33, R24.reuse, 0x1 ;  /* 0x00000018214a7211 */ /* 0x080fe400078608ff */
[-C--:B------:R-:W-:Y:S02]  /*4480*/  LEA R90, P4, R34, R24.reuse, 0x1 ;  /* 0x00000018225a7211 */ /* 0x080fe400078808ff */
[----:B------:R-:W-:-:S02]  /*4490*/  LEA R88, P5, R36, R24, 0x1 ;  /* 0x0000001824587211 */ /* 0x000fc400078a08ff */
[-C--:B------:R-:W-:Y:S02]  /*44a0*/  LEA.HI.X.SX32 R75, R30, R25.reuse, 0x1, P6 ;  /* 0x000000191e4b7211 */ /* 0x080fe400030f0eff */
[-C--:B------:R-:W-:Y:S02]  /*44b0*/  LEA.HI.X.SX32 R89, R31, R25.reuse, 0x1, P1 ;  /* 0x000000191f597211 */ /* 0x080fe400008f0eff */
[----:B------:R-:W-:Y:S02]  /*44c0*/  CS2R R30, SRZ ;  /* 0x00000000001e7805 */ /* 0x000fe4000001ff00 */
[-C--:B------:R-:W-:Y:S02]  /*44d0*/  LEA.HI.X.SX32 R79, R32, R25.reuse, 0x1, P2 ;  /* 0x00000019204f7211 */ /* 0x080fe400010f0eff */
[----:B------:R-:W-:Y:S02]  /*44e0*/  LEA.HI.X.SX32 R81, R33, R25, 0x1, P3 ;  /* 0x0000001921517211 */ /* 0x000fe400018f0eff */
[----:B------:R-:W-:-:S02]  /*44f0*/  CS2R R32, SRZ ;  /* 0x0000000000207805 */ /* 0x000fc4000001ff00 */
[-C--:B------:R-:W-:Y:S02]  /*4500*/  LEA.HI.X.SX32 R95, R34, R25.reuse, 0x1, P4 ;  /* 0x00000019225f7211 */ /* 0x080fe400020f0eff */
[----:B------:R-:W-:Y:S02]  /*4510*/  LEA.HI.X.SX32 R85, R36, R25, 0x1, P5 ;  /* 0x0000001924557211 */ /* 0x000fe400028f0eff */
[-C--:B------:R-:W-:Y:S02]  /*4520*/  LEA R80, P6, R35, R24.reuse, 0x1 ;  /* 0x0000001823507211 */ /* 0x080fe400078c08ff */
[-C--:B------:R-:W-:Y:S02]  /*4530*/  LEA R130, P1, R37, R24.reuse, 0x1 ;  /* 0x0000001825827211 */ /* 0x080fe400078208ff */
[-C--:B------:R-:W-:Y:S02]  /*4540*/  LEA R128, P2, R38, R24.reuse, 0x1 ;  /* 0x0000001826807211 */ /* 0x080fe400078408ff */
[----:B------:R-:W-:-:S02]  /*4550*/  LEA R120, P3, R39, R24, 0x1 ;  /* 0x0000001827787211 */ /* 0x000fc400078608ff */
[-C--:B------:R-:W-:Y:S02]  /*4560*/  LEA R100, P4, R42, R24.reuse, 0x1 ;  /* 0x000000182a647211 */ /* 0x080fe400078808ff */
[----:B------:R-:W-:Y:S02]  /*4570*/  LEA R98, P5, R41, R24, 0x1 ;  /* 0x0000001829627211 */ /* 0x000fe400078a08ff */
[-C--:B------:R-:W-:Y:S02]  /*4580*/  LEA.HI.X.SX32 R87, R35, R25.reuse, 0x1, P6 ;  /* 0x0000001923577211 */ /* 0x080fe400030f0eff */
[----:B------:R-:W-:Y:S02]  /*4590*/  CS2R R34, SRZ ;  /* 0x0000000000227805 */ /* 0x000fe4000001ff00 */
[----:B------:R-:W-:Y:S02]  /*45a0*/  LEA.HI.X.SX32 R101, R37, R25, 0x1, P1 ;  /* 0x0000001925657211 */ /* 0x000fe400008f0eff */
[----:B------:R-:W-:-:S02]  /*45b0*/  CS2R R36, SRZ ;  /* 0x0000000000247805 */ /* 0x000fc4000001ff00 */
[-C--:B------:R-:W-:Y:S02]  /*45c0*/  LEA.HI.X.SX32 R91, R38, R25.reuse, 0x1, P2 ;  /* 0x00000019265b7211 */ /* 0x080fe400010f0eff */
[-C--:B------:R-:W-:Y:S02]  /*45d0*/  LEA.HI.X.SX32 R93, R39, R25.reuse, 0x1, P3 ;  /* 0x00000019275d7211 */ /* 0x080fe400018f0eff */
[----:B------:R-:W-:Y:S02]  /*45e0*/  CS2R R38, SRZ ;  /* 0x0000000000267805 */ /* 0x000fe4000001ff00 */
[-C--:B------:R-:W-:Y:S02]  /*45f0*/  LEA.HI.X.SX32 R107, R42, R25.reuse, 0x1, P4 ;  /* 0x000000192a6b7211 */ /* 0x080fe400020f0eff */
[----:B------:R-:W-:Y:S02]  /*4600*/  CS2R R42, SRZ ;  /* 0x00000000002a7805 */ /* 0x000fe4000001ff00 */
[----:B------:R-:W-:-:S02]  /*4610*/  LEA.HI.X.SX32 R97, R41, R25, 0x1, P5 ;  /* 0x0000001929617211 */ /* 0x000fc400028f0eff */
[-C--:B------:R-:W-:Y:S02]  /*4620*/  LEA R92, P6, R40, R24.reuse, 0x1 ;  /* 0x00000018285c7211 */ /* 0x080fe400078c08ff */
[-C--:B------:R-:W-:Y:S02]  /*4630*/  LEA R106, P1, R44, R24.reuse, 0x1 ;  /* 0x000000182c6a7211 */ /* 0x080fe400078208ff */
[-C--:B------:R-:W-:Y:S02]  /*4640*/  LEA R104, P2, R46, R24.reuse, 0x1 ;  /* 0x000000182e687211 */ /* 0x080fe400078408ff */
[-C--:B------:R-:W-:Y:S02]  /*4650*/  LEA R96, P3, R48, R24.reuse, 0x1 ;  /* 0x0000001830607211 */ /* 0x080fe400078608ff */
[-C--:B------:R-:W-:Y:S02]  /*4660*/  LEA R112, P4, R50, R24.reuse, 0x1 ;  /* 0x0000001832707211 */ /* 0x080fe400078808ff */
[----:B------:R-:W-:-:S02]  /*4670*/  LEA R110, P5, R52, R24, 0x1 ;  /* 0x00000018346e7211 */ /* 0x000fc400078a08ff */
[-C--:B------:R-:W-:Y:S02]  /*4680*/  LEA.HI.X.SX32 R99, R40, R25.reuse, 0x1, P6 ;  /* 0x0000001928637211 */ /* 0x080fe400030f0eff */
[----:B------:R-:W-:Y:S02]  /*4690*/  CS2R R40, SRZ ;  /* 0x0000000000287805 */ /* 0x000fe4000001ff00 */
[-C--:B------:R-:W-:Y:S02]  /*46a0*/  LEA.HI.X.SX32 R113, R44, R25.reuse, 0x1, P1 ;  /* 0x000000192c717211 */ /* 0x080fe400008f0eff */
[-C--:B------:R-:W-:Y:S02]  /*46b0*/  LEA.HI.X.SX32 R103, R46, R25.reuse, 0x1, P2 ;  /* 0x000000192e677211 */ /* 0x080fe400010f0eff */
[----:B------:R-:W-:Y:S02]  /*46c0*/  CS2R R46, SRZ ;  /* 0x00000000002e7805 */ /* 0x000fe4000001ff00 */
[----:B------:R-:W-:-:S02]  /*46d0*/  LEA.HI.X.SX32 R105, R48, R25, 0x1, P3 ;  /* 0x0000001930697211 */ /* 0x000fc400018f0eff */
[----:B------:R-:W-:Y:S02]  /*46e0*/  CS2R R48, SRZ ;  /* 0x0000000000307805 */ /* 0x000fe4000001ff00 */
[-C--:B------:R-:W-:Y:S02]  /*46f0*/  LEA.HI.X.SX32 R119, R50, R25.reuse, 0x1, P4 ;  /* 0x0000001932777211 */ /* 0x080fe400020f0eff */
[----:B------:R-:W-:Y:S02]  /*4700*/  CS2R R50, SRZ ;  /* 0x0000000000327805 */ /* 0x000fe4000001ff00 */
[----:B------:R-:W-:Y:S02]  /*4710*/  LEA.HI.X.SX32 R109, R52, R25, 0x1, P5 ;  /* 0x00000019346d7211 */ /* 0x000fe400028f0eff */
[----:B------:R-:W-:Y:S02]  /*4720*/  CS2R R52, SRZ ;  /* 0x0000000000347805 */ /* 0x000fe4000001ff00 */
[----:B------:R-:W-:-:S02]  /*4730*/  LEA R102, P6, R54, R24, 0x1 ;  /* 0x0000001836667211 */ /* 0x000fc400078c08ff */
[-C--:B------:R-:W-:Y:S02]  /*4740*/  LEA R118, P1, R125, R24.reuse, 0x1 ;  /* 0x000000187d767211 */ /* 0x080fe400078208ff */
[-C--:B------:R-:W-:Y:S02]  /*4750*/  LEA R116, P2, R115, R24.reuse, 0x1 ;  /* 0x0000001873747211 */ /* 0x080fe400078408ff */
[-C--:B------:R-:W-:Y:S02]  /*4760*/  LEA R108, P3, R117, R24.reuse, 0x1 ;  /* 0x00000018756c7211 */ /* 0x080fe400078608ff */
[-C--:B------:R-:W-:Y:S02]  /*4770*/  LEA R124, P4, R131, R24.reuse, 0x1 ;  /* 0x00000018837c7211 */ /* 0x080fe400078808ff */
[----:B------:R-:W-:Y:S02]  /*4780*/  LEA R122, P5, R121, R24, 0x1 ;  /* 0x00000018797a7211 */ /* 0x000fe400078a08ff */
[----:B------:R-:W-:-:S02]  /*4790*/  LEA.HI.X.SX32 R111, R54, R25, 0x1, P6 ;  /* 0x00000019366f7211 */ /* 0x000fc400030f0eff */
[----:B------:R-:W-:Y:S02]  /*47a0*/  CS2R R54, SRZ ;  /* 0x0000000000367805 */ /* 0x000fe4000001ff00 */
[-C--:B------:R-:W-:Y:S02]  /*47b0*/  LEA.HI.X.SX32 R125, R125, R25.reuse, 0x1, P1 ;  /* 0x000000197d7d7211 */ /* 0x080fe400008f0eff */
[-C--:B------:R-:W-:Y:S02]  /*47c0*/  LEA.HI.X.SX32 R115, R115, R25.reuse, 0x1, P2 ;  /* 0x0000001973737211 */ /* 0x080fe400010f0eff */
[-C--:B------:R-:W-:Y:S02]  /*47d0*/  LEA.HI.X.SX32 R117, R117, R25.reuse, 0x1, P3 ;  /* 0x0000001975757211 */ /* 0x080fe400018f0eff */
[-C--:B------:R-:W-:Y:S02]  /*47e0*/  LEA.HI.X.SX32 R131, R131, R25.reuse, 0x1, P4 ;  /* 0x0000001983837211 */ /* 0x080fe400020f0eff */
        /* <DEDUP_REMOVED lines=19> */
[----:B------:R-:W-:Y:S01]  /*4920*/  LEA R144, P0, R26, UR8, 0x1 ;  /* 0x000000081a907c11 */ /* 0x000fe2000f8008ff */
[----:B------:R-:W-:Y:S01]  /*4930*/  UIADD3 UR8, UP0, UR12, 0x80, URZ ;  /* 0x000000800c087890 */ /* 0x000fe2000ff1e03f */
[-C--:B------:R-:W-:Y:S02]  /*4940*/  LEA.HI.X.SX32 R135, R135, R25.reuse, 0x1, P6 ;  /* 0x0000001987877211 */ /* 0x080fe400030f0eff */
[-C--:B------:R-:W-:Y:S02]  /*4950*/  LEA.HI.X.SX32 R153, R153, R25.reuse, 0x1, P1 ;  /* 0x0000001999997211 */ /* 0x080fe400008f0eff */
[-C--:B------:R-:W-:Y:S02]  /*4960*/  LEA.HI.X.SX32 R137, R137, R25.reuse, 0x1, P2 ;  /* 0x0000001989897211 */ /* 0x080fe400010f0eff */
[-C--:B------:R-:W-:Y:S02]  /*4970*/  LEA.HI.X.SX32 R139, R139, R25.reuse, 0x1, P3 ;  /* 0x000000198b8b7211 */ /* 0x080fe400018f0eff */
[----:B------:R-:W-:-:S02]  /*4980*/  LEA.HI.X.SX32 R157, R157, R25, 0x1, P4 ;  /* 0x000000199d9d7211 */ /* 0x000fc400020f0eff */
[----:B------:R-:W-:Y:S02]  /*4990*/  LEA.HI.X.SX32 R151, R151, R25, 0x1, P5 ;  /* 0x0000001997977211 */ /* 0x000fe400028f0eff */
[-C--:B------:R-:W-:Y:S02]  /*49a0*/  LEA R138, P6, R159, R24.reuse, 0x1 ;  /* 0x000000189f8a7211 */ /* 0x080fe400078c08ff */
[-C--:B------:R-:W-:Y:S02]  /*49b0*/  LEA R162, P1, R165, R24.reuse, 0x1 ;  /* 0x00000018a5a27211 */ /* 0x080fe400078208ff */
[-C--:B------:R-:W-:Y:S02]  /*49c0*/  LEA R160, P2, R161, R24.reuse, 0x1 ;  /* 0x00000018a1a07211 */ /* 0x080fe400078408ff */
[-C--:B------:R-:W-:Y:S02]  /*49d0*/  LEA R152, P3, R163, R24.reuse, 0x1 ;  /* 0x00000018a3987211 */ /* 0x080fe400078608ff */
[----:B------:R-:W-:-:S02]  /*49e0*/  LEA R164, P4, R169, R24, 0x1 ;  /* 0x00000018a9a47211 */ /* 0x000fc400078808ff */
[----:B------:R-:W-:Y:S02]  /*49f0*/  LEA R170, P5, R45, R24, 0x1 ;  /* 0x000000182daa7211 */ /* 0x000fe400078a08ff */
[----:B------:R-:W-:Y:S01]  /*4a00*/  LEA.HI.X.SX32 R145, R26, UR9, 0x1, P0 ;  /* 0x000000091a917c11 */ /* 0x000fe200080f0eff */
[----:B------:R-:W-:Y:S01]  /*4a10*/  UIADD3.X UR9, UR4, 0x40000040, URZ, UP0, !UPT ;  /* 0x4000004004097890 */ /* 0x000fe200087fe43f */
[-C--:B------:R-:W-:Y:S02]  /*4a20*/  LEA.HI.X.SX32 R159, R159, R25.reuse, 0x1, P6 ;  /* 0x000000199f9f7211 */ /* 0x080fe400030f0eff */
[----:B------:R-:W-:Y:S02]  /*4a30*/  CS2R R26, SRZ ;  /* 0x00000000001a7805 */ /* 0x000fe4000001ff00 */
[-C--:B------:R-:W-:Y:S01]  /*4a40*/  LEA.HI.X.SX32 R165, R165, R25.reuse, 0x1, P1 ;  /* 0x00000019a5a57211 */ /* 0x080fe200008f0eff */
[----:B------:R-:W-:Y:S01]  /*4a50*/  UIADD3.64 UR16, UR8, 0x80, URZ ;  /* 0x0000008008107897 */ /* 0x000fe2000fffe03f */
[-C--:B------:R-:W-:Y:S01]  /*4a60*/  LEA.HI.X.SX32 R161, R161, R25.reuse, 0x1, P2 ;  /* 0x00000019a1a17211 */ /* 0x080fe200010f0eff */
[----:B------:R-:W-:Y:S01]  /*4a70*/  UIADD3.64 UR20, UR8, 0x100, URZ ;  /* 0x0000010008147897 */ /* 0x000fe2000fffe03f */
[-C--:B------:R-:W-:Y:S01]  /*4a80*/  LEA.HI.X.SX32 R163, R163, R25.reuse, 0x1, P3 ;  /* 0x00000019a3a37211 */ /* 0x080fe200018f0eff */
[----:B------:R-:W-:Y:S01]  /*4a90*/  UIADD3.64 UR24, UR8, 0x180, URZ ;  /* 0x0000018008187897 */ /* 0x000fe2000fffe03f */
[-C--:B------:R-:W-:Y:S01]  /*4aa0*/  LEA.HI.X.SX32 R169, R169, R25.reuse, 0x1, P4 ;  /* 0x00000019a9a97211 */ /* 0x080fe200020f0eff */
[----:B------:R-:W-:Y:S01]  /*4ab0*/  UIADD3.64 UR28, UR8, 0x200, URZ ;  /* 0x00000200081c7897 */ /* 0x000fe2000fffe03f */
[----:B------:R-:W-:-:S02]  /*4ac0*/  LEA.HI.X.SX32 R175, R45, R25, 0x1, P5 ;  /* 0x000000192daf7211 */ /* 0x000fc400028f0eff */
[----:B------:R-:W-:Y:S02]  /*4ad0*/  CS2R R24, SRZ ;  /* 0x0000000000187805 */ /* 0x000fe4000001ff00 */
[----:B------:R-:W-:Y:S01]  /*4ae0*/  CS2R R44, SRZ ;  /* 0x00000000002c7805 */ /* 0x000fe2000001ff00 */
[----:B------:R-:W-:Y:S02]  /*4af0*/  UIADD3.64 UR32, UR8, 0x280, URZ ;  /* 0x0000028008207897 */ /* 0x000fe4000fffe03f */
[----:B------:R-:W-:-:S12]  /*4b00*/  UIADD3.64 UR36, UR8, 0x300, URZ ;  /* 0x0000030008247897 */ /* 0x000fd8000fffe03f */
.L_x_1:
[----:B------:R-:W-:Y:S01]  /*4b10*/  SHF.R.U32.HI R200, RZ, 0x6, R0 ;  /* 0x00000006ffc87819 */ /* 0x000fe20000011600 */
[----:B------:R-:W-:Y:S01]  /*4b20*/  IMAD.MOV.U32 R142, RZ, RZ, R144 ;  /* 0x000000ffff8e7224 */ /* 0x000fe200078e0090 */
[----:B------:R-:W-:Y:S01]  /*4b30*/  PRMT R228, RZ, 0x7610, R228 ;  /* 0x00007610ffe47816 */ /* 0x000fe200000000e4 */
[----:B------:R-:W-:Y:S01]  /*4b40*/  IMAD.MOV.U32 R143, RZ, RZ, R145 ;  /* 0x000000ffff8f7224 */ /* 0x000fe200078e0091 */
[----:B------:R-:W-:Y:S01]  /*4b50*/  SGXT.U32 R200, R200, 0x2 ;  /* 0x00000002c8c8781a */ /* 0x000fe20000000000 */
[----:B------:R-:W-:-:S03]  /*4b60*/  IMAD.WIDE R148, R185, 0x2, R142 ;  /* 0x00000002b9947825 */ /* 0x000fc600078e028e */
[C---:B------:R-:W-:Y:S02]  /*4b70*/  LOP3.LUT R144, R200.reuse, 0x4, RZ, 0xfc, !PT ;  /* 0x00000004c8907812 */ /* 0x040fe400078efcff */
[C---:B------:R-:W-:Y:S02]  /*4b80*/  LOP3.LUT R145, R200.reuse, 0x8, RZ, 0xfc, !PT ;  /* 0x00000008c8917812 */ /* 0x040fe400078efcff */
[----:B------:R-:W-:Y:S02]  /*4b90*/  ISETP.GE.AND P0, PT, R200, UR6, PT ;  /* 0x00000006c8007c0c */ /* 0x000fe4000bf06270 */
[----:B------:R-:W-:Y:S02]  /*4ba0*/  ISETP.GE.AND P1, PT, R144, UR6, PT ;  /* 0x0000000690007c0c */ /* 0x000fe4000bf26270 */
[----:B------:R-:W-:Y:S02]  /*4bb0*/  ISETP.GE.AND P2, PT, R145, UR6, PT ;  /* 0x0000000691007c0c */ /* 0x000fe4000bf46270 */
[----:B------:R-:W-:-:S02]  /*4bc0*/  LOP3.LUT R145, R200, 0xc, RZ, 0xfc, !PT ;  /* 0x0000000cc8917812 */ /* 0x000fc400078efcff */
[----:B------:R-:W-:Y:S02]  /*4bd0*/  LOP3.LUT R178, R200, 0x10, RZ, 0xfc, !PT ;  /* 0x00000010c8b27812 */ /* 0x000fe400078efcff */
[----:B------:R-:W-:Y:S01]  /*4be0*/  ISETP.GE.AND P3, PT, R145, UR6, PT ;  /* 0x0000000691007c0c */ /* 0x000fe2000bf66270 */
[----:B------:R-:W-:Y:S01]  /*4bf0*/  IMAD.WIDE R146, R183, 0x2, R142 ;  /* 0x00000002b7927825 */ /* 0x000fe200078e028e */
[----:B------:R-:W-:Y:S01]  /*4c00*/  PRMT R144, RZ, 0x7610, R144 ;  /* 0x00007610ff907816 */ /* 0x000fe20000000090 */
[----:B------:R0:W2:Y:S01]  /*4c10*/  @!P0 LDG.E.U16 R228, desc[UR40][R148.64] ;  /* 0x0000002894e48981 */ /* 0x0000a2000c1e1500 */
[----:B------:R-:W-:Y:S02]  /*4c20*/  ISETP.GE.AND P5, PT, R178, UR6, PT ;  /* 0x00000006b2007c0c */ /* 0x000fe4000bfa6270 */
[C---:B------:R-:W-:Y:S01]  /*4c30*/  LOP3.LUT R145, R200.reuse, 0x1c, RZ, 0xfc, !PT ;  /* 0x0000001cc8917812 */ /* 0x040fe200078efcff */
[--C-:B------:R-:W-:Y:S01]  /*4c40*/  IMAD.WIDE R246, R189, 0x2, R142.reuse ;  /* 0x00000002bdf67825 */ /* 0x100fe200078e028e */
[----:B------:R-:W-:Y:S01]  /*4c50*/  LOP3.LUT R182, R200, 0x18, RZ, 0xfc, !PT ;  /* 0x00000018c8b67812 */ /* 0x000fe200078efcff */
[----:B------:R1:W3:Y:S01]  /*4c60*/  @!P1 LDG.E.U16 R144, desc[UR40][R146.64] ;  /* 0x0000002892909981 */ /* 0x0002e2000c1e1500 */
[----:B------:R-:W-:Y:S01]  /*4c70*/  ISETP.GE.AND P1, PT, R145, UR6, PT ;  /* 0x0000000691007c0c */ /* 0x000fe2000bf26270 */
[----:B------:R-:W-:Y:S01]  /*4c80*/  IMAD.WIDE R242, R187, 0x2, R142 ;  /* 0x00000002bbf27825 */ /* 0x000fe200078e028e */
[----:B------:R-:W-:-:S02]  /*4c90*/  PRMT R230, RZ, 0x7610, R230 ;  /* 0x00007610ffe67816 */ /* 0x000fc400000000e6 */
[----:B0-----:R-:W-:Y:S02]  /*4ca0*/  PRMT R149, RZ, 0x7610, R149 ;  /* 0x00007610ff957816 */ /* 0x001fe40000000095 */
[C---:B------:R-:W-:Y:S02]  /*4cb0*/  LOP3.LUT R145, R200.reuse, 0x24, RZ, 0xfc, !PT ;  /* 0x00000024c8917812 */ /* 0x040fe400078efcff */
[----:B------:R-:W-:Y:S01]  /*4cc0*/  LOP3.LUT R180, R200, 0x14, RZ, 0xfc, !PT ;  /* 0x00000014c8b47812 */ /* 0x000fe200078efcff */
[----:B-1----:R-:W-:Y:S01]  /*4cd0*/  IMAD.WIDE R146, R191, 0x2, R142 ;  /* 0x00000002bf927825 */ /* 0x002fe200078e028e */
[----:B------:R-:W-:Y:S01]  /*4ce0*/  ISETP.GE.AND P0, PT, R182, UR6, PT ;  /* 0x00000006b6007c0c */ /* 0x000fe2000bf06270 */
[----:B------:R-:W4:Y:S01]  /*4cf0*/  @!P3 LDG.E.U16 R149, desc[UR40][R246.64] ;  /* 0x00000028f695b981 */ /* 0x000f22000c1e1500 */
[----:B------:R-:W-:Y:S02]  /*4d00*/  PRMT R232, RZ, 0x7610, R232 ;  /* 0x00007610ffe87816 */ /* 0x000fe400000000e8 */
[----:B------:R-:W-:Y:S01]  /*4d10*/  LOP3.LUT R148, R200, 0x20, RZ, 0xfc, !PT ;  /* 0x00000020c8947812 */ /* 0x000fe200078efcff */
[----:B------:R0:W5:Y:S01]  /*4d20*/  @!P2 LDG.E.U16 R230, desc[UR40][R242.64] ;  /* 0x00000028f2e6a981 */ /* 0x000162000c1e1500 */
[----:B------:R-:W-:-:S02]  /*4d30*/  ISETP.GE.AND P3, PT, R145, UR6, PT ;  /* 0x0000000691007c0c */ /* 0x000fc4000bf66270 */
[----:B------:R-:W-:Y:S01]  /*4d40*/  LOP3.LUT R145, R200, 0x28, RZ, 0xfc, !PT ;  /* 0x00000028c8917812 */ /* 0x000fe200078efcff */
[----:B------:R-:W3:Y:S01]  /*4d50*/  @!P5 LDG.E.U16 R232, desc[UR40][R146.64] ;  /* 0x0000002892e8d981 */ /* 0x000ee2000c1e1500 */
[----:B------:R-:W-:Y:S02]  /*4d60*/  ISETP.GE.AND P4, PT, R180, UR6, PT ;  /* 0x00000006b4007c0c */ /* 0x000fe4000bf86270 */
[----:B------:R-:W-:Y:S01]  /*4d70*/  ISETP.GE.AND P2, PT, R148, UR6, PT ;  /* 0x0000000694007c0c */ /* 0x000fe2000bf46270 */
[----:B------:R-:W-:Y:S01]  /*4d80*/  IMAD.WIDE R244, R195, 0x2, R142 ;  /* 0x00000002c3f47825 */ /* 0x000fe200078e028e */
[----:B------:R-:W-:Y:S02]  /*4d90*/  PRMT R234, RZ, 0x7610, R234 ;  /* 0x00007610ffea7816 */ /* 0x000fe400000000ea */
[C---:B------:R-:W-:Y:S02]  /*4da0*/  LOP3.LUT R178, R200.reuse, 0x2c, RZ, 0xfc, !PT ;  /* 0x0000002cc8b27812 */ /* 0x040fe400078efcff */
[----:B------:R-:W-:Y:S01]  /*4db0*/  ISETP.GE.AND P5, PT, R145, UR6, PT ;  /* 0x0000000691007c0c */ /* 0x000fe2000bfa6270 */
[----:B0-----:R-:W-:Y:S01]  /*4dc0*/  IMAD.WIDE R242, R197, 0x2, R142 ;  /* 0x00000002c5f27825 */ /* 0x001fe200078e028e */
[----:B------:R-:W-:Y:S01]  /*4dd0*/  PRMT R252, RZ, 0x7610, R252 ;  /* 0x00007610fffc7816 */ /* 0x000fe200000000fc */
[----:B------:R0:W4:Y:S01]  /*4de0*/  @!P0 LDG.E.U16 R234, desc[UR40][R244.64] ;  /* 0x00000028f4ea8981 */ /* 0x000122000c1e1500 */
[----:B------:R-:W-:Y:S01]  /*4df0*/  LOP3.LUT R145, R200, 0x30, RZ, 0xfc, !PT ;  /* 0x00000030c8917812 */ /* 0x000fe200078efcff */
[----:B------:R-:W-:Y:S01]  /*4e00*/  IMAD.WIDE R240, R193, 0x2, R142 ;  /* 0x00000002c1f07825 */ /* 0x000fe200078e028e */
[----:B------:R-:W-:-:S02]  /*4e10*/  PRMT R148, RZ, 0x7610, R148 ;  /* 0x00007610ff947816 */ /* 0x000fc40000000094 */
[----:B------:R-:W-:Y:S01]  /*4e20*/  ISETP.GE.AND P6, PT, R178, UR6, PT ;  /* 0x00000006b2007c0c */ /* 0x000fe2000bfc6270 */
[----:B------:R-:W-:Y:S01]  /*4e30*/  IMAD.WIDE R246, R199, 0x2, R142 ;  /* 0x00000002c7f67825 */ /* 0x000fe200078e028e */
[----:B------:R-:W-:Y:S01]  /*4e40*/  PRMT R236, RZ, 0x7610, R236 ;  /* 0x00007610ffec7816 */ /* 0x000fe200000000ec */
[----:B------:R-:W3:Y:S01]  /*4e50*/  @!P1 LDG.E.U16 R252, desc[UR40][R242.64] ;  /* 0x00000028f2fc9981 */ /* 0x000ee2000c1e1500 */
[C---:B------:R-:W-:Y:S01]  /*4e60*/  LOP3.LUT R178, R200.reuse, 0x34, RZ, 0xfc, !PT ;  /* 0x00000034c8b27812 */ /* 0x040fe200078efcff */
[----:B0-----:R-:W-:Y:S01]  /*4e70*/  IMAD.WIDE R244, R203, 0x2, R142 ;  /* 0x00000002cbf47825 */ /* 0x001fe200078e028e */
[----:B------:R-:W-:Y:S01]  /*4e80*/  ISETP.GE.AND P0, PT, R145, UR6, PT ;  /* 0x0000000691007c0c */ /* 0x000fe2000bf06270 */
[----:B------:R0:W3:Y:S01]  /*4e90*/  @!P4 LDG.E.U16 R148, desc[UR40][R240.64] ;  /* 0x00000028f094c981 */ /* 0x0000e2000c1e1500 */
[----:B------:R-:W-:Y:S02]  /*4ea0*/  PRMT R147, RZ, 0x7610, R147 ;  /* 0x00007610ff937816 */ /* 0x000fe40000000093 */
[----:B------:R-:W-:Y:S01]  /*4eb0*/  LOP3.LUT R145, R200, 0x38, RZ, 0xfc, !PT ;  /* 0x00000038c8917812 */ /* 0x000fe200078efcff */
[----:B------:R1:W3:Y:S01]  /*4ec0*/  @!P2 LDG.E.U16 R236, desc[UR40][R246.64] ;  /* 0x00000028f6eca981 */ /* 0x0002e2000c1e1500 */
[----:B------:R-:W-:-:S02]  /*4ed0*/  ISETP.GE.AND P1, PT, R178, UR6, PT ;  /* 0x00000006b2007c0c */ /* 0x000fc4000bf26270 */
[----:B------:R-:W-:Y:S01]  /*4ee0*/  PRMT R178, RZ, 0x7610, R178 ;  /* 0x00007610ffb27816 */ /* 0x000fe200000000b2 */
[----:B------:R-:W3:Y:S01]  /*4ef0*/  @!P5 LDG.E.U16 R147, desc[UR40][R244.64] ;  /* 0x00000028f493d981 */ /* 0x000ee2000c1e1500 */
[C---:B------:R-:W-:Y:S01]  /*4f00*/  LOP3.LUT R180, R200.reuse, 0x44, RZ, 0xfc, !PT ;  /* 0x00000044c8b47812 */ /* 0x040fe200078efcff */
[--C-:B0-----:R-:W-:Y:S01]  /*4f10*/  IMAD.WIDE R240, R201, 0x2, R142.reuse ;  /* 0x00000002c9f07825 */ /* 0x101fe200078e028e */
[----:B------:R-:W-:Y:S02]  /*4f20*/  ISETP.GE.AND P2, PT, R145, UR6, PT ;  /* 0x0000000691007c0c */ /* 0x000fe4000bf46270 */
[----:B------:R-:W-:Y:S02]  /*4f30*/  LOP3.LUT R145, R200, 0x3c, RZ, 0xfc, !PT ;  /* 0x0000003cc8917812 */ /* 0x000fe400078efcff */
[----:B------:R-:W-:Y:S01]  /*4f40*/  ISETP.GE.AND P5, PT, R180, UR6, PT ;  /* 0x00000006b4007c0c */ /* 0x000fe2000bfa6270 */
[----:B------:R0:W3:Y:S01]  /*4f50*/  @!P3 LDG.E.U16 R178, desc[UR40][R240.64] ;  /* 0x00000028f0b2b981 */ /* 0x0000e2000c1e1500 */
[----:B------:R-:W-:Y:S01]  /*4f60*/  LOP3.LUT R146, R200, 0x40, RZ, 0xfc, !PT ;  /* 0x00000040c8927812 */ /* 0x000fe200078efcff */
[----:B------:R-:W-:Y:S01]  /*4f70*/  IMAD.WIDE R242, R205, 0x2, R142 ;  /* 0x00000002cdf27825 */ /* 0x000fe200078e028e */
[----:B------:R-:W-:-:S02]  /*4f80*/  PRMT R180, RZ, 0x7610, R180 ;  /* 0x00007610ffb47816 */ /* 0x000fc400000000b4 */
[----:B------:R-:W-:Y:S01]  /*4f90*/  ISETP.GE.AND P3, PT, R145, UR6, PT ;  /* 0x0000000691007c0c */ /* 0x000fe2000bf66270 */
[----:B-1----:R-:W-:Y:S01]  /*4fa0*/  IMAD.WIDE R246, R207, 0x2, R142 ;  /* 0x00000002cff67825 */ /* 0x002fe200078e028e */
[----:B------:R-:W-:Y:S02]  /*4fb0*/  PRMT R238, RZ, 0x7610, R238 ;  /* 0x00007610ffee7816 */ /* 0x000fe400000000ee */
[----:B------:R-:W-:Y:S01]  /*4fc0*/  LOP3.LUT R145, R200, 0x48, RZ, 0xfc, !PT ;  /* 0x00000048c8917812 */ /* 0x000fe200078efcff */
[----:B------:R-:W-:Y:S01]  /*4fd0*/  IMAD.WIDE R248, R209, 0x2, R142 ;  /* 0x00000002d1f87825 */ /* 0x000fe200078e028e */
[----:B------:R-:W-:Y:S01]  /*4fe0*/  ISETP.GE.AND P4, PT, R146, UR6, PT ;  /* 0x0000000692007c0c */ /* 0x000fe2000bf86270 */
[----:B------:R1:W3:Y:S01]  /*4ff0*/  @!P6 LDG.E.U16 R180, desc[UR40][R242.64] ;  /* 0x00000028f2b4e981 */ /* 0x0002e2000c1e1500 */
[----:B------:R-:W-:Y:S02]  /*5000*/  PRMT R182, RZ, 0x7610, R182 ;  /* 0x00007610ffb67816 */ /* 0x000fe400000000b6 */
[----:B------:R-:W-:Y:S01]  /*5010*/  LOP3.LUT R146, R200, 0x4c, RZ, 0xfc, !PT ;  /* 0x0000004cc8927812 */ /* 0x000fe200078efcff */
[----:B------:R-:W3:Y:S01]  /*5020*/  @!P0 LDG.E.U16 R238, desc[UR40][R246.64] ;  /* 0x00000028f6ee8981 */ /* 0x000ee2000c1e1500 */
[----:B------:R-:W-:-:S02]  /*5030*/  ISETP.GE.AND P6, PT, R145, UR6, PT ;  /* 0x0000000691007c0c */ /* 0x000fc4000bfc6270 */
[----:B------:R-:W-:Y:S01]  /*5040*/  LOP3.LUT R145, R200, 0x50, RZ, 0xfc, !PT ;  /* 0x00000050c8917812 */ /* 0x000fe200078efcff */
[----:B0-----:R-:W-:Y:S01]  /*5050*/  IMAD.WIDE R240, R213, 0x2, R142 ;  /* 0x00000002d5f07825 */ /* 0x001fe200078e028e */
[----:B------:R-:W-:Y:S01]  /*5060*/  ISETP.GE.AND P0, PT, R146, UR6, PT ;  /* 0x0000000692007c0c */ /* 0x000fe2000bf06270 */
[----:B------:R-:W3:Y:S01]  /*5070*/  @!P1 LDG.E.U16 R182, desc[UR40][R248.64] ;  /* 0x00000028f8b69981 */ /* 0x000ee2000c1e1500 */
[----:B------:R-:W-:Y:S01]  /*5080*/  PRMT R184, RZ, 0x7610, R184 ;  /* 0x00007610ffb87816 */ /* 0x000fe200000000b8 */
[----:B------:R-:W-:Y:S01]  /*5090*/  IMAD.WIDE R244, R211, 0x2, R142 ;  /* 0x00000002d3f47825 */ /* 0x000fe200078e028e */
[----:B------:R-:W-:Y:S02]  /*50a0*/  PRMT R146, RZ, 0x7610, R146 ;  /* 0x00007610ff927816 */ /* 0x000fe40000000092 */
[----:B------:R-:W-:Y:S02]  /*50b0*/  ISETP.GE.AND P1, PT, R145, UR6, PT ;  /* 0x0000000691007c0c */ /* 0x000fe4000bf26270 */
[C---:B------:R-:W-:Y:S01]  /*50c0*/  LOP3.LUT R145, R200.reuse, 0x58, RZ, 0xfc, !PT ;  /* 0x00000058c8917812 */ /* 0x040fe200078efcff */
[----:B------:R0:W3:Y:S01]  /*50d0*/  @!P3 LDG.E.U16 R184, desc[UR40][R240.64] ;  /* 0x00000028f0b8b981 */ /* 0x0000e2000c1e1500 */
[----:B------:R-:W-:-:S02]  /*50e0*/  LOP3.LUT R186, R200, 0x54, RZ, 0xfc, !PT ;  /* 0x00000054c8ba7812 */ /* 0x000fc400078efcff */
[----:B-1----:R-:W-:Y:S01]  /*50f0*/  PRMT R242, RZ, 0x7610, R242 ;  /* 0x00007610fff27816 */ /* 0x002fe200000000f2 */
[----:B------:R1:W3:Y:S01]  /*5100*/  @!P2 LDG.E.U16 R146, desc[UR40][R244.64] ;  /* 0x00000028f492a981 */ /* 0x0002e2000c1e1500 */
[----:B------:R-:W-:Y:S02]  /*5110*/  ISETP.GE.AND P3, PT, R145, UR6, PT ;  /* 0x0000000691007c0c */ /* 0x000fe4000bf66270 */
[----:B------:R-:W-:Y:S01]  /*5120*/  LOP3.LUT R145, R200, 0x5c, RZ, 0xfc, !PT ;  /* 0x0000005cc8917812 */ /* 0x000fe200078efcff */
[----:B0-----:R-:W-:Y:S01]  /*5130*/  IMAD.WIDE R240, R215, 0x2, R142 ;  /* 0x00000002d7f07825 */ /* 0x001fe200078e028e */
[----:B------:R-:W-:Y:S02]  /*5140*/  ISETP.GE.AND P2, PT, R186, UR6, PT ;  /* 0x00000006ba007c0c */ /* 0x000fe4000bf46270 */
[----:B------:R-:W-:Y:S01]  /*5150*/  PRMT R186, RZ, 0x7610, R186 ;  /* 0x00007610ffba7816 */ /* 0x000fe200000000ba */
[----:B------:R-:W-:Y:S01]  /*5160*/  IMAD.WIDE R250, R217, 0x2, R142 ;  /* 0x00000002d9fa7825 */ /* 0x000fe200078e028e */
[----:B------:R-:W-:Y:S01]  /*5170*/  PRMT R247, RZ, 0x7610, R247 ;  /* 0x00007610fff77816 */ /* 0x000fe200000000f7 */
[----:B------:R0:W3:Y:S01]  /*5180*/  @!P4 LDG.E.U16 R242, desc[UR40][R240.64] ;  /* 0x00000028f0f2c981 */ /* 0x0000e2000c1e1500 */
[----:B------:R-:W-:Y:S01]  /*5190*/  PRMT R188, RZ, 0x7610, R188 ;  /* 0x00007610ffbc7816 */ /* 0x000fe200000000bc */
[--C-:B-1----:R-:W-:Y:S01]  /*51a0*/  IMAD.WIDE R244, R219, 0x2, R142.reuse ;  /* 0x00000002dbf47825 */ /* 0x102fe200078e028e */
[----:B------:R-:W-:Y:S01]  /*51b0*/  ISETP.GE.AND P4, PT, R145, UR6, PT ;  /* 0x0000000691007c0c */ /* 0x000fe2000bf86270 */
[----:B------:R-:W3:Y:S02]  /*51c0*/  @!P5 LDG.E.U16 R186, desc[UR40][R250.64] ;  /* 0x00000028fabad981 */ /* 0x000ee4000c1e1500 */
[--C-:B------:R-:W-:Y:S01]  /*51d0*/  IMAD.WIDE R248, R221, 0x2, R142.reuse ;  /* 0x00000002ddf87825 */ /* 0x100fe200078e028e */
[C---:B------:R-:W-:Y:S01]  /*51e0*/  LOP3.LUT R145, R200.reuse, 0x60, RZ, 0xfc, !PT ;  /* 0x00000060c8917812 */ /* 0x040fe200078efcff */
[----:B------:R1:W3:Y:S01]  /*51f0*/  @!P6 LDG.E.U16 R247, desc[UR40][R244.64] ;  /* 0x00000028f4f7e981 */ /* 0x0002e2000c1e1500 */
[----:B------:R-:W-:Y:S01]  /*5200*/  LOP3.LUT R192, R200, 0x64, RZ, 0xfc, !PT ;  /* 0x00000064c8c07812 */ /* 0x000fe200078efcff */
[----:B0-----:R-:W-:Y:S01]  /*5210*/  IMAD.WIDE R240, R225, 0x2, R142 ;  /* 0x00000002e1f07825 */ /* 0x001fe200078e028e */
[----:B------:R-:W-:Y:S01]  /*5220*/  PRMT R243, RZ, 0x7610, R243 ;  /* 0x00007610fff37816 */ /* 0x000fe200000000f3 */
[----:B------:R0:W3:Y:S01]  /*5230*/  @!P0 LDG.E.U16 R188, desc[UR40][R248.64] ;  /* 0x00000028f8bc8981 */ /* 0x0000e2000c1e1500 */
[----:B------:R-:W-:-:S02]  /*5240*/  PRMT R190, RZ, 0x7610, R190 ;  /* 0x00007610ffbe7816 */ /* 0x000fc400000000be */
[----:B------:R-:W-:Y:S02]  /*5250*/  ISETP.GE.AND P5, PT, R145, UR6, PT ;  /* 0x0000000691007c0c */ /* 0x000fe4000bfa6270 */
[----:B------:R-:W-:Y:S01]  /*5260*/  ISETP.GE.AND P0, PT, R192, UR6, PT ;  /* 0x00000006c0007c0c */ /* 0x000fe2000bf06270 */
[----:B-1----:R-:W-:Y:S01]  /*5270*/  IMAD.WIDE R244, R223, 0x2, R142 ;  /* 0x00000002dff47825 */ /* 0x002fe200078e028e */
[----:B------:R-:W-:Y:S01]  /*5280*/  PRMT R246, RZ, 0x7610, R246 ;  /* 0x00007610fff67816 */ /* 0x000fe200000000f6 */
[----:B------:R-:W3:Y:S01]  /*5290*/  @!P2 LDG.E.U16 R190, desc[UR40][R240.64] ;  /* 0x00000028f0bea981 */ /* 0x000ee2000c1e1500 */
[C---:B------:R-:W-:Y:S01]  /*52a0*/  LOP3.LUT R145, R200.reuse, 0x68, RZ, 0xfc, !PT ;  /* 0x00000068c8917812 */ /* 0x040fe200078efcff */
[----:B0-----:R-:W-:Y:S01]  /*52b0*/  IMAD.WIDE R248, R227, 0x2, R142 ;  /* 0x00000002e3f87825 */ /* 0x001fe200078e028e */
[----:B------:R-:W-:Y:S01]  /*52c0*/  LOP3.LUT R194, R200, 0x6c, RZ, 0xfc, !PT ;  /* 0x0000006cc8c27812 */ /* 0x000fe200078efcff */
[----:B------:R0:W3:Y:S01]  /*52d0*/  @!P1 LDG.E.U16 R243, desc[UR40][R244.64] ;  /* 0x00000028f4f39981 */ /* 0x0000e2000c1e1500 */
[----:B------:R-:W-:-:S02]  /*52e0*/  ISETP.GE.AND P1, PT, R145, UR6, PT ;  /* 0x0000000691007c0c */ /* 0x000fc4000bf26270 */
[----:B------:R-:W-:Y:S01]  /*52f0*/  ISETP.GE.AND P2, PT, R194, UR6, PT ;  /* 0x00000006c2007c0c */ /* 0x000fe2000bf46270 */
[----:B------:R1:W3:Y:S01]  /*5300*/  @!P3 LDG.E.U16 R246, desc[UR40][R248.64] ;  /* 0x00000028f8f6b981 */ /* 0x0002e2000c1e1500 */
[----:B------:R-:W-:Y:S02]  /*5310*/  PRMT R251, RZ, 0x7610, R251 ;  /* 0x00007610fffb7816 */ /* 0x000fe400000000fb */
[----:B------:R-:W-:Y:S01]  /*5320*/  PRMT R194, RZ, 0x7610, R194 ;  /* 0x00007610ffc27816 */ /* 0x000fe200000000c2 */
[----:B0-----:R-:W-:Y:S01]  /*5330*/  IMAD.WIDE R244, R233, 0x2, R142 ;  /* 0x00000002e9f47825 */ /* 0x001fe200078e028e */
[----:B------:R-:W-:-:S03]  /*5340*/  LOP3.LUT R145, R200, 0x70, RZ, 0xfc, !PT ;  /* 0x00000070c8917812 */ /* 0x000fc600078efcff */
[----:B-1----:R-:W-:Y:S01]  /*5350*/  IMAD.WIDE R248, R231, 0x2, R142 ;  /* 0x00000002e7f87825 */ /* 0x002fe200078e028e */
[----:B------:R-:W-:Y:S01]  /*5360*/  PRMT R250, RZ, 0x7610, R250 ;  /* 0x00007610fffa7816 */ /* 0x000fe200000000fa */
[----:B------:R-:W3:Y:S01]  /*5370*/  @!P0 LDG.E.U16 R194, desc[UR40][R244.64] ;  /* 0x00000028f4c28981 */ /* 0x000ee2000c1e1500 */
[----:B------:R-:W-:-:S03]  /*5380*/  ISETP.GE.AND P0, PT, R145, UR6, PT ;  /* 0x0000000691007c0c */ /* 0x000fc6000bf06270 */
[----:B------:R0:W3:Y:S01]  /*5390*/  @!P5 LDG.E.U16 R251, desc[UR40][R248.64] ;  /* 0x00000028f8fbd981 */ /* 0x0000e2000c1e1500 */
[----:B------:R-:W-:Y:S01]  /*53a0*/  PRMT R192, RZ, 0x7610, R192 ;  /* 0x00007610ffc07816 */ /* 0x000fe200000000c0 */
[----:B------:R-:W-:Y:S01]  /*53b0*/  IMAD.WIDE R240, R229, 0x2, R142 ;  /* 0x00000002e5f07825 */ /* 0x000fe200078e028e */
[----:B------:R-:W-:-:S04]  /*53c0*/  LOP3.LUT R145, R200, 0x74, RZ, 0xfc, !PT ;  /* 0x00000074c8917812 */ /* 0x000fc800078efcff */
[----:B------:R1:W3:Y:S01]  /*53d0*/  @!P4 LDG.E.U16 R192, desc[UR40][R240.64] ;  /* 0x00000028f0c0c981 */ /* 0x0002e2000c1e1500 */
[----:B0-----:R-:W-:-:S05]  /*53e0*/  IMAD.WIDE R248, R235, 0x2, R142 ;  /* 0x00000002ebf87825 */ /* 0x001fca00078e028e */
[----:B------:R0:W3:Y:S01]  /*53f0*/  @!P1 LDG.E.U16 R250, desc[UR40][R248.64] ;  /* 0x00000028f8fa9981 */ /* 0x0000e2000c1e1500 */
[----:B------:R-:W-:Y:S01]  /*5400*/  ISETP.GE.AND P1, PT, R145, UR6, PT ;  /* 0x0000000691007c0c */ /* 0x000fe2000bf26270 */
[----:B-1----:R-:W-:Y:S01]  /*5410*/  IMAD.WIDE R240, R173, 0x2, R142 ;  /* 0x00000002adf07825 */ /* 0x002fe200078e028e */
[----:B------:R-:W-:Y:S02]  /*5420*/  PRMT R145, RZ, 0x7610, R145 ;  /* 0x00007610ff917816 */ /* 0x000fe40000000091 */
[----:B------:R-:W-:Y:S01]  /*5430*/  LOP3.LUT R198, R200, 0x78, RZ, 0xfc, !PT ;  /* 0x00000078c8c67812 */ /* 0x000fe200078efcff */
[----:B------:R-:W-:Y:S01]  /*5440*/  IMAD.WIDE R244, R177, 0x2, R142 ;  /* 0x00000002b1f47825 */ /* 0x000fe200078e028e */
[----:B------:R-:W-:Y:S02]  /*5450*/  PRMT R196, RZ, 0x7610, R196 ;  /* 0x00007610ffc47816 */ /* 0x000fe400000000c4 */
[----:B------:R-:W3:Y:S01]  /*5460*/  @!P0 LDG.E.U16 R145, desc[UR40][R240.64] ;  /* 0x00000028f0918981 */ /* 0x000ee2000c1e1500 */
[----:B------:R-:W-:-:S02]  /*5470*/  ISETP.GE.AND P0, PT, R198, UR6, PT ;  /* 0x00000006c6007c0c */ /* 0x000fc4000bf06270 */
[----:B0-----:R-:W-:Y:S01]  /*5480*/  PRMT R248, RZ, 0x7610, R248 ;  /* 0x00007610fff87816 */ /* 0x001fe200000000f8 */
[----:B------:R0:W3:Y:S02]  /*5490*/  @!P2 LDG.E.U16 R196, desc[UR40][R244.64] ;  /* 0x00000028f4c4a981 */ /* 0x0000e4000c1e1500 */
[----:B0-----:R-:W-:-:S08]  /*54a0*/  IMAD.WIDE R244, R239, 0x2, R142 ;  /* 0x00000002eff47825 */ /* 0x001fd000078e028e */
[----:B------:R-:W3:Y:S01]  /*54b0*/  @!P0 LDG.E.U16 R248, desc[UR40][R244.64] ;  /* 0x00000028f4f88981 */ /* 0x000ee2000c1e1500 */
[----:B------:R-:W-:Y:S01]  /*54c0*/  PRMT R198, RZ, 0x7610, R198 ;  /* 0x00007610ffc67816 */ /* 0x000fe200000000c6 */
[----:B------:R-:W-:Y:S01]  /*54d0*/  IMAD.WIDE R240, R171, 0x2, R142 ;  /* 0x00000002abf07825 */ /* 0x000fe200078e028e */
[----:B------:R-:W-:-:S04]  /*54e0*/  LOP3.LUT R200, R200, 0x7c, RZ, 0xfc, !PT ;  /* 0x0000007cc8c87812 */ /* 0x000fc800078efcff */
[----:B------:R0:W3:Y:S01]  /*54f0*/  @!P1 LDG.E.U16 R198, desc[UR40][R240.64] ;  /* 0x00000028f0c69981 */ /* 0x0000e2000c1e1500 */
[----:B------:R-:W-:Y:S02]  /*5500*/  ISETP.GE.AND P1, PT, R200, UR6, PT ;  /* 0x00000006c8007c0c */ /* 0x000fe4000bf26270 */
[----:B------:R-:W-:-:S04]  /*5510*/  LOP3.LUT R200, R0, 0x7f, RZ, 0xc0, !PT ;  /* 0x0000007f00c87812 */ /* 0x000fc800078ec0ff */
[----:B------:R-:W-:Y:S02]  /*5520*/  ISETP.GE.AND P0, PT, R200, UR6, PT ;  /* 0x00000006c8007c0c */ /* 0x000fe4000bf06270 */
[----:B------:R-:W-:Y:S01]  /*5530*/  PRMT R200, RZ, 0x7610, R200 ;  /* 0x00007610ffc87816 */ /* 0x000fe200000000c8 */
[----:B0-----:R-:W-:-:S05]  /*5540*/  IMAD.WIDE R240, R237, 0x2, R142 ;  /* 0x00000002edf07825 */ /* 0x001fca00078e028e */
[----:B------:R0:W3:Y:S01]  /*5550*/  @!P1 LDG.E.U16 R200, desc[UR40][R240.64] ;  /* 0x00000028f0c89981 */ /* 0x0000e2000c1e1500 */
[----:B------:R-:W-:Y:S02]  /*5560*/  IADD3 RZ, P1, R120, R179, RZ ;  /* 0x000000b378ff7210 */ /* 0x000fe40007f3e0ff */
[----:B------:R-:W-:-:S03]  /*5570*/  PRMT R202, RZ, 0x7610, R202 ;  /* 0x00007610ffca7816 */ /* 0x000fc600000000ca */
[--C-:B0-----:R-:W-:Y:S01]  /*5580*/  IMAD.X R241, R93, 0x1, R172.reuse, P1 ;  /* 0x000000015df17824 */ /* 0x101fe200008e06ac */
[-C--:B------:R-:W-:Y:S01]  /*5590*/  IADD3 RZ, P1, R128, R179.reuse, RZ ;  /* 0x000000b380ff7210 */ /* 0x080fe20007f3e0ff */
[--C-:B------:R-:W-:Y:S01]  /*55a0*/  IMAD.IADD R240, R120, 0x1, R179.reuse ;  /* 0x0000000178f07824 */ /* 0x100fe200078e02b3 */
[----:B------:R-:W-:Y:S03]  /*55b0*/  BAR.SYNC.DEFER_BLOCKING 0x0 ;  /* 0x0000000000007b1d */ /* 0x000fe60000010000 */
[----:B------:R-:W-:Y:S01]  /*55c0*/  IMAD.X R245, R91, 0x1, R172, P1 ;  /* 0x000000015bf57824 */ /* 0x000fe200008e06ac */
[----:B------:R-:W-:Y:S02]  /*55d0*/  IADD3 RZ, P1, R130, R179, RZ ;  /* 0x000000b382ff7210 */ /* 0x000fe40007f3e0ff */
[----:B------:R-:W-:Y:S01]  /*55e0*/  PRMT R206, RZ, 0x7610, R206 ;  /* 0x00007610ffce7816 */ /* 0x000fe200000000ce */
[----:B------:R-:W-:Y:S01]  /*55f0*/  IMAD.IADD R244, R128, 0x1, R179 ;  /* 0x0000000180f47824 */ /* 0x000fe200078e02b3 */
[----:B------:R-:W-:-:S02]  /*5600*/  PRMT R204, RZ, 0x7610, R204 ;  /* 0x00007610ffcc7816 */ /* 0x000fc400000000cc */
[----:B------:R-:W-:Y:S01]  /*5610*/  PRMT R208, RZ, 0x7610, R208 ;  /* 0x00007610ffd07816 */ /* 0x000fe200000000d0 */
[----:B------:R0:W3:Y:S04]  /*5620*/  @!P0 LDG.E.U16 R202, desc[UR40][R240.64] ;  /* 0x00000028f0ca8981 */ /* 0x0000e8000c1e1500 */
[----:B------:R-:W3:Y:S01]  /*5630*/  @!P0 LDG.E.U16 R204, desc[UR40][R244.64] ;  /* 0x00000028f4cc8981 */ /* 0x000ee2000c1e1500 */
[----:B0-----:R-:W-:Y:S02]  /*5640*/  IMAD.IADD R240, R130, 0x1, R179 ;  /* 0x0000000182f07824 */ /* 0x001fe400078e02b3 */
[----:B------:R-:W-:Y:S01]  /*5650*/  IMAD.X R241, R101, 0x1, R172, P1 ;  /* 0x0000000165f17824 */ /* 0x000fe200008e06ac */
[----:B------:R-:W-:-:S04]  /*5660*/  IADD3 RZ, P1, R80, R179, RZ ;  /* 0x000000b350ff7210 */ /* 0x000fc80007f3e0ff */
[----:B------:R0:W3:Y:S02]  /*5670*/  @!P0 LDG.E.U16 R206, desc[UR40][R240.64] ;  /* 0x00000028f0ce8981 */ /* 0x0000e4000c1e1500 */
[----:B0-----:R-:W-:Y:S01]  /*5680*/  IMAD.X R241, R87, 0x1, R172, P1 ;  /* 0x0000000157f17824 */ /* 0x001fe200008e06ac */
[-C--:B------:R-:W-:Y:S02]  /*5690*/  IADD3 RZ, P1, R88, R179.reuse, RZ ;  /* 0x000000b358ff7210 */ /* 0x080fe40007f3e0ff */
[----:B------:R-:W-:-:S03]  /*56a0*/  IADD3 R240, R80, R179, RZ ;  /* 0x000000b350f07210 */ /* 0x000fc60007ffe0ff */
[----:B------:R-:W-:Y:S01]  /*56b0*/  IMAD.X R245, R85, 0x1, R172, P1 ;  /* 0x0000000155f57824 */ /* 0x000fe200008e06ac */
[----:B------:R-:W-:Y:S01]  /*56c0*/  IADD3 RZ, P1, R90, R179, RZ ;  /* 0x000000b35aff7210 */ /* 0x000fe20007f3e0ff */
[----:B------:R0:W3:Y:S01]  /*56d0*/  @!P0 LDG.E.U16 R208, desc[UR40][R240.64] ;  /* 0x00000028f0d08981 */ /* 0x0000e2000c1e1500 */
[----:B------:R-:W-:Y:S01]  /*56e0*/  PRMT R212, RZ, 0x7610, R212 ;  /* 0x00007610ffd47816 */ /* 0x000fe200000000d4 */
[----:B------:R-:W-:Y:S01]  /*56f0*/  IMAD.IADD R244, R88, 0x1, R179 ;  /* 0x0000000158f47824 */ /* 0x000fe200078e02b3 */
[----:B------:R-:W-:Y:S02]  /*5700*/  PRMT R210, RZ, 0x7610, R210 ;  /* 0x00007610ffd27816 */ /* 0x000fe400000000d2 */
[----:B------:R-:W-:-:S04]  /*5710*/  PRMT R214, RZ, 0x7610, R214 ;  /* 0x00007610ffd67816 */ /* 0x000fc800000000d6 */
[----:B------:R-:W3:Y:S01]  /*5720*/  @!P0 LDG.E.U16 R210, desc[UR40][R244.64] ;  /* 0x00000028f4d28981 */ /* 0x000ee2000c1e1500 */
[----:B0-----:R-:W-:Y:S02]  /*5730*/  IMAD.IADD R240, R90, 0x1, R179 ;  /* 0x000000015af07824 */ /* 0x001fe400078e02b3 */
[----:B------:R-:W-:Y:S01]  /*5740*/  IMAD.X R241, R95, 0x1, R172, P1 ;  /* 0x000000015ff17824 */ /* 0x000fe200008e06ac */
[----:B------:R-:W-:-:S04]  /*5750*/  IADD3 RZ, P1, R74, R179, RZ ;  /* 0x000000b34aff7210 */ /* 0x000fc80007f3e0ff */
[----:B------:R0:W3:Y:S02]  /*5760*/  @!P0 LDG.E.U16 R212, desc[UR40][R240.64] ;  /* 0x00000028f0d48981 */ /* 0x0000e4000c1e1500 */
[----:B0-----:R-:W-:Y:S01]  /*5770*/  IMAD.X R241, R81, 0x1, R172, P1 ;  /* 0x0000000151f17824 */ /* 0x001fe200008e06ac */
[----:B------:R-:W-:Y:S01]  /*5780*/  IADD3 RZ, P1, R82, R179, RZ ;  /* 0x000000b352ff7210 */ /* 0x000fe20007f3e0ff */
[----:B------:R-:W-:-:S04]  /*5790*/  IMAD.IADD R240, R74, 0x1, R179 ;  /* 0x000000014af07824 */ /* 0x000fc800078e02b3 */
        /* <DEDUP_REMOVED lines=11> */
[----:B------:R0:W3:Y:S01]  /*5850*/  @!P0 LDG.E.U16 R218, desc[UR40][R240.64] ;  /* 0x00000028f0da8981 */ /* 0x0000e2000c1e1500 */
[----:B------:R-:W-:Y:S02]  /*5860*/  LOP3.LUT R224, R0, 0xc0, RZ, 0xc0, !PT ;  /* 0x000000c000e07812 */ /* 0x000fe400078ec0ff */
[----:B0-----:R-:W-:Y:S02]  /*5870*/  IADD3.X R241, R75, R172, RZ, P1, !PT ;  /* 0x000000ac4bf17210 */ /* 0x001fe40000ffe4ff */
[----:B------:R-:W-:Y:S01]  /*5880*/  IADD3 RZ, P1, R76, R179, RZ ;  /* 0x000000b34cff7210 */ /* 0x000fe20007f3e0ff */
[----:B------:R-:W-:-:S04]  /*5890*/  IMAD.IADD R240, R68, 0x1, R179 ;  /* 0x0000000144f07824 */ /* 0x000fc800078e02b3 */
[----:B------:R-:W-:Y:S01]  /*58a0*/  IMAD.X R245, R73, 0x1, R172, P1 ;  /* 0x0000000149f57824 */ /* 0x000fe200008e06ac */
[-C--:B------:R-:W-:Y:S01]  /*58b0*/  IADD3 RZ, P1, R78, R179.reuse, RZ ;  /* 0x000000b34eff7210 */ /* 0x080fe20007f3e0ff */
[----:B------:R0:W3:Y:S01]  /*58c0*/  @!P0 LDG.E.U16 R220, desc[UR40][R240.64] ;  /* 0x00000028f0dc8981 */ /* 0x0000e2000c1e1500 */
[----:B------:R-:W-:Y:S01]  /*58d0*/  PRMT R222, RZ, 0x7610, R222 ;  /* 0x00007610ffde7816 */ /* 0x000fe200000000de */
[----:B------:R-:W-:Y:S01]  /*58e0*/  IMAD.SHL.U32 R249, R0, 0x2, RZ ;  /* 0x0000000200f97824 */ /* 0x000fe200078e00ff */
[----:B------:R-:W-:Y:S01]  /*58f0*/  SHF.R.U32.HI R224, RZ, 0x2, R224 ;  /* 0x00000002ffe07819 */ /* 0x000fe200000116e0 */
[----:B------:R-:W-:Y:S02]  /*5900*/  IMAD.IADD R244, R76, 0x1, R179 ;  /* 0x000000014cf47824 */ /* 0x000fe400078e02b3 */
[----:B0-----:R-:W-:Y:S01]  /*5910*/  IMAD.X R241, R83, 0x1, R172, P1 ;  /* 0x0000000153f17824 */ /* 0x001fe200008e06ac */
[----:B------:R-:W-:Y:S02]  /*5920*/  IADD3 RZ, P1, R62, R179, RZ ;  /* 0x000000b33eff7210 */ /* 0x000fe40007f3e0ff */
[----:B------:R0:W3:Y:S01]  /*5930*/  @!P0 LDG.E.U16 R222, desc[UR40][R244.64] ;  /* 0x00000028f4de8981 */ /* 0x0000e2000c1e1500 */
[----:B------:R-:W-:Y:S01]  /*5940*/  LOP3.LUT R249, R224, 0x1fe, R249, 0x78, !PT ;  /* 0x000001fee0f97812 */ /* 0x000fe200078e78f9 */
[----:B------:R-:W-:Y:S01]  /*5950*/  IMAD.IADD R240, R78, 0x1, R179 ;  /* 0x000000014ef07824 */ /* 0x000fe200078e02b3 */
[----:B------:R-:W-:-:S03]  /*5960*/  PRMT R224, RZ, 0x7610, R224 ;  /* 0x00007610ffe07816 */ /* 0x000fc600000000e0 */
[----:B--2---:R1:W-:Y:S01]  /*5970*/  STS.U16 [R249+UR5+0x8000], R228 ;  /* 0x008000e4f9007988 */ /* 0x0043e20008000405 */
[----:B0-----:R-:W-:Y:S01]  /*5980*/  IMAD.X R245, R69, 0x1, R172, P1 ;  /* 0x0000000145f57824 */ /* 0x001fe200008e06ac */
[-C--:B------:R-:W-:Y:S02]  /*5990*/  IADD3 RZ, P1, R70, R179.reuse, RZ ;  /* 0x000000b346ff7210 */ /* 0x080fe40007f3e0ff */
[----:B------:R0:W2:Y:S01]  /*59a0*/  @!P0 LDG.E.U16 R224, desc[UR40][R240.64] ;  /* 0x00000028f0e08981 */ /* 0x0000a2000c1e1500 */
[----:B-1----:R-:W-:Y:S01]  /*59b0*/  PRMT R228, RZ, 0x7610, R228 ;  /* 0x00007610ffe47816 */ /* 0x002fe200000000e4 */
[--C-:B------:R-:W-:Y:S01]  /*59c0*/  IMAD.IADD R244, R62, 0x1, R179.reuse ;  /* 0x000000013ef47824 */ /* 0x100fe200078e02b3 */
[----:B------:R-:W-:Y:S01]  /*59d0*/  PRMT R226, RZ, 0x7610, R226 ;  /* 0x00007610ffe27816 */ /* 0x000fe200000000e2 */
[--C-:B0-----:R-:W-:Y:S02]  /*59e0*/  IMAD.IADD R240, R70, 0x1, R179.reuse ;  /* 0x0000000146f07824 */ /* 0x101fe400078e02b3 */
[----:B------:R-:W-:Y:S01]  /*59f0*/  IMAD.X R241, R67, 0x1, R172, P1 ;  /* 0x0000000143f17824 */ /* 0x000fe200008e06ac */
[-C--:B------:R-:W-:Y:S01]  /*5a00*/  IADD3 RZ, P1, R72, R179.reuse, RZ ;  /* 0x000000b348ff7210 */ /* 0x080fe20007f3e0ff */
[----:B-----5:R0:W-:Y:S04]  /*5a10*/  STS.U16 [R249+UR5+0x8400], R230 ;  /* 0x008400e6f9007988 */ /* 0x0201e80008000405 */
[----:B------:R1:W5:Y:S04]  /*5a20*/  @!P0 LDG.E.U16 R228, desc[UR40][R240.64] ;  /* 0x00000028f0e48981 */ /* 0x000368000c1e1500 */
[----:B------:R4:W2:Y:S01]  /*5a30*/  @!P0 LDG.E.U16 R226, desc[UR40][R244.64] ;  /* 0x00000028f4e28981 */ /* 0x0008a2000c1e1500 */
[----:B0-----:R-:W-:Y:S01]  /*5a40*/  PRMT R230, RZ, 0x7610, R230 ;  /* 0x00007610ffe67816 */ /* 0x001fe200000000e6 */
[----:B-1----:R-:W-:Y:S01]  /*5a50*/  IMAD.X R241, R77, 0x1, R172, P1 ;  /* 0x000000014df17824 */ /* 0x002fe200008e06ac */
[----:B------:R-:W-:Y:S01]  /*5a60*/  IADD3 RZ, P1, R56, R179, RZ ;  /* 0x000000b338ff7210 */ /* 0x000fe20007f3e0ff */
[----:B------:R-:W-:-:S03]  /*5a70*/  IMAD.IADD R240, R72, 0x1, R179 ;  /* 0x0000000148f07824 */ /* 0x000fc600078e02b3 */
[----:B----4-:R-:W-:Y:S02]  /*5a80*/  IADD3.X R245, R63, R172, RZ, P1, !PT ;  /* 0x000000ac3ff57210 */ /* 0x010fe40000ffe4ff */
[CC--:B------:R-:W-:Y:S01]  /*5a90*/  IADD3 RZ, P1, R64.reuse, R179.reuse, RZ ;  /* 0x000000b340ff7210 */ /* 0x0c0fe20007f3e0ff */
[----:B------:R0:W-:Y:S04]  /*5aa0*/  STS.U16 [R249+UR5+0x8c00], R234 ;  /* 0x008c00eaf9007988 */ /* 0x0001e80008000405 */
[----:B------:R1:W4:Y:S01]  /*5ab0*/  @!P0 LDG.E.U16 R230, desc[UR40][R240.64] ;  /* 0x00000028f0e68981 */ /* 0x000322000c1e1500 */
[----:B0-----:R-:W-:Y:S01]  /*5ac0*/  PRMT R234, RZ, 0x7610, R234 ;  /* 0x00007610ffea7816 */ /* 0x001fe200000000ea */
[--C-:B-1----:R-:W-:Y:S02]  /*5ad0*/  IMAD.IADD R240, R64, 0x1, R179.reuse ;  /* 0x0000000140f07824 */ /* 0x102fe400078e02b3 */
[----:B------:R-:W-:Y:S01]  /*5ae0*/  IMAD.X R241, R61, 0x1, R172, P1 ;  /* 0x000000013df17824 */ /* 0x000fe200008e06ac */
[----:B------:R-:W-:Y:S01]  /*5af0*/  IADD3 RZ, P1, R66, R179, RZ ;  /* 0x000000b342ff7210 */ /* 0x000fe20007f3e0ff */
[----:B---3--:R0:W-:Y:S01]  /*5b00*/  STS.U16 [R249+UR5+0x8800], R232 ;  /* 0x008800e8f9007988 */ /* 0x0081e20008000405 */
[----:B------:R-:W-:-:S03]  /*5b10*/  IMAD.IADD R244, R56, 0x1, R179 ;  /* 0x0000000138f47824 */ /* 0x000fc600078e02b3 */
[----:B------:R1:W3:Y:S01]  /*5b20*/  @!P0 LDG.E.U16 R234, desc[UR40][R240.64] ;  /* 0x00000028f0ea8981 */ /* 0x0002e2000c1e1500 */
[----:B0-----:R-:W-:-:S03]  /*5b30*/  PRMT R232, RZ, 0x7610, R232 ;  /* 0x00007610ffe87816 */ /* 0x001fc600000000e8 */
[----:B------:R0:W-:Y:S01]  /*5b40*/  STS.U16 [R249+UR5+0x9000], R236 ;  /* 0x009000ecf9007988 */ /* 0x0001e20008000405 */
[----:B-1----:R-:W-:Y:S01]  /*5b50*/  IMAD.X R241, R71, 0x1, R172, P1 ;  /* 0x0000000147f17824 */ /* 0x002fe200008e06ac */
[-C--:B------:R-:W-:Y:S02]  /*5b60*/  IADD3 RZ, P1, R86, R179.reuse, RZ ;  /* 0x000000b356ff7210 */ /* 0x080fe40007f3e0ff */
[----:B------:R1:W4:Y:S01]  /*5b70*/  @!P0 LDG.E.U16 R232, desc[UR40][R244.64] ;  /* 0x00000028f4e88981 */ /* 0x000322000c1e1500 */
[----:B------:R-:W-:Y:S01]  /*5b80*/  IMAD.IADD R240, R66, 0x1, R179 ;  /* 0x0000000142f07824 */ /* 0x000fe200078e02b3 */
[----:B0-----:R-:W-:Y:S01]  /*5b90*/  PRMT R236, RZ, 0x7610, R236 ;  /* 0x00007610ffec7816 */ /* 0x001fe200000000ec */
[----:B-1----:R-:W-:Y:S01]  /*5ba0*/  IMAD.X R245, R57, 0x1, R172, P1 ;  /* 0x0000000139f57824 */ /* 0x002fe200008e06ac */
[----:B------:R-:W-:-:S04]  /*5bb0*/  IADD3 RZ, P1, R94, R179, RZ ;  /* 0x000000b35eff7210 */ /* 0x000fc80007f3e0ff */
[----:B------:R0:W4:Y:S04]  /*5bc0*/  @!P0 LDG.E.U16 R236, desc[UR40][R240.64] ;  /* 0x00000028f0ec8981 */ /* 0x000128000c1e1500 */
[----:B------:R1:W-:Y:S04]  /*5bd0*/  STS.U16 [R249+UR5+0x9400], R147 ;  /* 0x00940093f9007988 */ /* 0x0003e80008000405 */
[----:B------:R1:W-:Y:S01]  /*5be0*/  STS.U16 [R249+UR5+0x9c00], R146 ;  /* 0x009c0092f9007988 */ /* 0x0003e20008000405 */
[----:B0-----:R-:W-:Y:S01]  /*5bf0*/  PRMT R240, RZ, 0x7610, R240 ;  /* 0x00007610fff07816 */ /* 0x001fe200000000f0 */
[----:B-1----:R-:W-:Y:S01]  /*5c00*/  IMAD.X R147, R23, 0x1, R172, P1 ;  /* 0x0000000117937824 */ /* 0x002fe200008e06ac */
[----:B------:R-:W-:Y:S01]  /*5c10*/  IADD3 RZ, P1, R60, R179, RZ ;  /* 0x000000b33cff7210 */ /* 0x000fe20007f3e0ff */
[--C-:B------:R-:W-:Y:S01]  /*5c20*/  IMAD.IADD R146, R94, 0x1, R179.reuse ;  /* 0x000000015e927824 */ /* 0x100fe200078e02b3 */
[----:B------:R0:W-:Y:S01]  /*5c30*/  STS.U16 [R249+UR5+0x9800], R238 ;  /* 0x009800eef9007988 */ /* 0x0001e20008000405 */
[----:B------:R-:W-:-:S03]  /*5c40*/  IMAD.IADD R244, R86, 0x1, R179 ;  /* 0x0000000156f47824 */ /* 0x000fc600078e02b3 */
[----:B------:R1:W4:Y:S01]  /*5c50*/  @!P0 LDG.E.U16 R240, desc[UR40][R146.64] ;  /* 0x0000002892f08981 */ /* 0x000322000c1e1500 */
[----:B0-----:R-:W-:Y:S01]  /*5c60*/  PRMT R238, RZ, 0x7610, R238 ;  /* 0x00007610ffee7816 */ /* 0x001fe200000000ee */
[----:B-1----:R-:W-:Y:S01]  /*5c70*/  IMAD.X R147, R65, 0x1, R172, P1 ;  /* 0x0000000141937824 */ /* 0x002fe200008e06ac */
[----:B------:R-:W-:-:S04]  /*5c80*/  IADD3 RZ, P1, R12, R179, RZ ;  /* 0x000000b30cff7210 */ /* 0x000fc80007f3e0ff */
[----:B------:R0:W4:Y:S01]  /*5c90*/  @!P0 LDG.E.U16 R238, desc[UR40][R244.64] ;  /* 0x00000028f4ee8981 */ /* 0x000122000c1e1500 */
[----:B------:R-:W-:Y:S01]  /*5ca0*/  PRMT R241, RZ, 0x7610, R241 ;  /* 0x00007610fff17816 */ /* 0x000fe200000000f1 */
[----:B------:R-:W-:-:S05]  /*5cb0*/  IMAD.IADD R146, R60, 0x1, R179 ;  /* 0x000000013c927824 */ /* 0x000fca00078e02b3 */
[----:B------:R1:W5:Y:S01]  /*5cc0*/  @!P0 LDG.E.U16 R241, desc[UR40][R146.64] ;  /* 0x0000002892f18981 */ /* 0x000362000c1e1500 */
[--C-:B0-----:R-:W-:Y:S01]  /*5cd0*/  IMAD.X R245, R19, 0x1, R172.reuse, P1 ;  /* 0x0000000113f57824 */ /* 0x101fe200008e06ac */
[-C--:B------:R-:W-:Y:S02]  /*5ce0*/  IADD3 RZ, P1, R20, R179.reuse, RZ ;  /* 0x000000b314ff7210 */ /* 0x080fe40007f3e0ff */
[----:B------:R0:W-:Y:S03]  /*5cf0*/  STS.U16 [R249+UR5+0xa000], R242 ;  /* 0x00a000f2f9007988 */ /* 0x0001e60008000405 */
[----:B-1----:R-:W-:Y:S01]  /*5d00*/  IMAD.X R147, R17, 0x1, R172, P1 ;  /* 0x0000000111937824 */ /* 0x002fe200008e06ac */
[----:B------:R-:W-:Y:S01]  /*5d10*/  IADD3 RZ, P1, R22, R179, RZ ;  /* 0x000000b316ff7210 */ /* 0x000fe20007f3e0ff */
[----:B------:R1:W-:Y:S01]  /*5d20*/  STS.U16 [R249+UR5+0xa800], R243 ;  /* 0x00a800f3f9007988 */ /* 0x0003e20008000405 */
[----:B------:R-:W-:Y:S01]  /*5d30*/  IMAD.IADD R244, R12, 0x1, R179 ;  /* 0x000000010cf47824 */ /* 0x000fe200078e02b3 */
[----:B0-----:R-:W-:-:S02]  /*5d40*/  PRMT R242, RZ, 0x7610, R242 ;  /* 0x00007610fff27816 */ /* 0x001fc400000000f2 */
[----:B------:R0:W-:Y:S01]  /*5d50*/  STS.U16 [R249+UR5+0xa400], R247 ;  /* 0x00a400f7f9007988 */ /* 0x0001e20008000405 */
[----:B------:R-:W-:-:S03]  /*5d60*/  IADD3 R146, R20, R179, RZ ;  /* 0x000000b314927210 */ /* 0x000fc60007ffe0ff */
[----:B------:R0:W4:Y:S01]  /*5d70*/  @!P0 LDG.E.U16 R242, desc[UR40][R244.64] ;  /* 0x00000028f4f28981 */ /* 0x000122000c1e1500 */
[----:B-1----:R-:W-:Y:S01]  /*5d80*/  PRMT R243, RZ, 0x7610, R243 ;  /* 0x00007610fff37816 */ /* 0x002fe200000000f3 */
[----:B0-----:R-:W-:Y:S01]  /*5d90*/  IMAD.X R247, R59, 0x1, R172, P1 ;  /* 0x000000013bf77824 */ /* 0x001fe200008e06ac */
[----:B------:R-:W-:-:S04]  /*5da0*/  IADD3 RZ, P1, R8, R179, RZ ;  /* 0x000000b308ff7210 */ /* 0x000fc80007f3e0ff */
[----:B------:R0:W4:Y:S01]  /*5db0*/  @!P0 LDG.E.U16 R243, desc[UR40][R146.64] ;  /* 0x0000002892f38981 */ /* 0x000122000c1e1500 */
[----:B------:R-:W-:-:S03]  /*5dc0*/  PRMT R245, RZ, 0x7610, R245 ;  /* 0x00007610fff57816 */ /* 0x000fc600000000f5 */
[----:B------:R1:W-:Y:S01]  /*5dd0*/  STS.U16 [R249+UR5+0xac00], R246 ;  /* 0x00ac00f6f9007988 */ /* 0x0003e20008000405 */
[----:B------:R-:W-:Y:S01]  /*5de0*/  PRMT R244, RZ, 0x7610, R244 ;  /* 0x00007610fff47816 */ /* 0x000fe200000000f4 */
[--C-:B0-----:R-:W-:Y:S02]  /*5df0*/  IMAD.IADD R146, R8, 0x1, R179.reuse ;  /* 0x0000000108927824 */ /* 0x101fe400078e02b3 */
[----:B------:R-:W-:Y:S01]  /*5e00*/  IMAD.X R147, R13, 0x1, R172, P1 ;  /* 0x000000010d937824 */ /* 0x000fe200008e06ac */
[----:B------:R-:W-:Y:S01]  /*5e10*/  IADD3 RZ, P1, R14, R179, RZ ;  /* 0x000000b30eff7210 */ /* 0x000fe20007f3e0ff */
[----:B-1----:R-:W-:-:S03]  /*5e20*/  IMAD.IADD R246, R22, 0x1, R179 ;  /* 0x0000000116f67824 */ /* 0x002fc600078e02b3 */
[----:B------:R0:W4:Y:S04]  /*5e30*/  @!P0 LDG.E.U16 R245, desc[UR40][R146.64] ;  /* 0x0000002892f58981 */ /* 0x000128000c1e1500 */
[----:B------:R1:W4:Y:S01]  /*5e40*/  @!P0 LDG.E.U16 R244, desc[UR40][R246.64] ;  /* 0x00000028f6f48981 */ /* 0x000322000c1e1500 */
[----:B0-----:R-:W-:Y:S01]  /*5e50*/  IMAD.X R147, R11, 0x1, R172, P1 ;  /* 0x000000010b937824 */ /* 0x001fe200008e06ac */
[----:B------:R-:W-:Y:S02]  /*5e60*/  IADD3 RZ, P1, R16, R179, RZ ;  /* 0x000000b310ff7210 */ /* 0x000fe40007f3e0ff */
[----:B------:R0:W-:Y:S01]  /*5e70*/  STS.U16 [R249+UR5+0xb000], R251 ;  /* 0x00b000fbf9007988 */ /* 0x0001e20008000405 */
[----:B------:R-:W-:Y:S01]  /*5e80*/  IMAD.IADD R146, R14, 0x1, R179 ;  /* 0x000000010e927824 */ /* 0x000fe200078e02b3 */
[----:B-1----:R-:W-:-:S02]  /*5e90*/  PRMT R246, RZ, 0x7610, R246 ;  /* 0x00007610fff67816 */ /* 0x002fc400000000f6 */
[----:B------:R1:W-:Y:S04]  /*5ea0*/  STS.U16 [R249+UR5+0xbc00], R248 ;  /* 0x00bc00f8f9007988 */ /* 0x0003e80008000405 */
[----:B------:R1:W4:Y:S01]  /*5eb0*/  @!P0 LDG.E.U16 R246, desc[UR40][R146.64] ;  /* 0x0000002892f68981 */ /* 0x000322000c1e1500 */
[----:B0-----:R-:W-:Y:S01]  /*5ec0*/  IMAD.X R251, R21, 0x1, R172, P1 ;  /* 0x0000000115fb7824 */ /* 0x001fe200008e06ac */
[-C--:B------:R-:W-:Y:S02]  /*5ed0*/  IADD3 RZ, P1, R18, R179.reuse, RZ ;  /* 0x000000b312ff7210 */ /* 0x080fe40007f3e0ff */
[----:B------:R0:W-:Y:S01]  /*5ee0*/  STS.U16 [R249+UR5+0xb800], R145 ;  /* 0x00b80091f9007988 */ /* 0x0001e20008000405 */
[----:B-1----:R-:W-:Y:S02]  /*5ef0*/  PRMT R248, RZ, 0x7610, R248 ;  /* 0x00007610fff87816 */ /* 0x002fe400000000f8 */
[----:B------:R-:W-:Y:S01]  /*5f00*/  IMAD.X R147, R9, 0x1, R172, P1 ;  /* 0x0000000109937824 */ /* 0x000fe200008e06ac */
[----:B------:R-:W-:Y:S01]  /*5f10*/  IADD3 RZ, P1, R6, R179, RZ ;  /* 0x000000b306ff7210 */ /* 0x000fe20007f3e0ff */
[----:B------:R-:W-:-:S03]  /*5f20*/  IMAD.IADD R146, R18, 0x1, R179 ;  /* 0x0000000112927824 */ /* 0x000fc600078e02b3 */
[----:B0-----:R-:W-:Y:S02]  /*5f30*/  IADD3.X R145, R7, R172, RZ, P1, !PT ;  /* 0x000000ac07917210 */ /* 0x001fe40000ffe4ff */
[----:B------:R-:W-:Y:S01]  /*5f40*/  IADD3 RZ, P1, R10, R179, RZ ;  /* 0x000000b30aff7210 */ /* 0x000fe20007f3e0ff */
[----:B------:R0:W-:Y:S01]  /*5f50*/  STS.U16 [R249+UR5+0xb400], R250 ;  /* 0x00b400faf9007988 */ /* 0x0001e20008000405 */
[----:B------:R-:W-:-:S03]  /*5f60*/  PRMT R247, RZ, 0x7610, R247 ;  /* 0x00007610fff77816 */ /* 0x000fc600000000f7 */
[----:B------:R1:W4:Y:S01]  /*5f70*/  @!P0 LDG.E.U16 R248, desc[UR40][R146.64] ;  /* 0x0000002892f88981 */ /* 0x000322000c1e1500 */
[--C-:B0-----:R-:W-:Y:S01]  /*5f80*/  IMAD.IADD R250, R16, 0x1, R179.reuse ;  /* 0x0000000110fa7824 */ /* 0x101fe200078e02b3 */
[----:B------:R-:W-:Y:S01]  /*5f90*/  LOP3.LUT R249, R249, 0x40, RZ, 0x3c, !PT ;  /* 0x00000040f9f97812 */ /* 0x000fe200078e3cff */
[----:B-1----:R-:W-:Y:S01]  /*5fa0*/  IMAD.X R147, R15, 0x1, R172, P1 ;  /* 0x000000010f937824 */ /* 0x002fe200008e06ac */
[----:B------:R-:W-:Y:S02]  /*5fb0*/  IADD3 RZ, P1, R58, R179, RZ ;  /* 0x000000b33aff7210 */ /* 0x000fe40007f3e0ff */
[----:B------:R0:W4:Y:S01]  /*5fc0*/  @!P0 LDG.E.U16 R247, desc[UR40][R250.64] ;  /* 0x00000028faf78981 */ /* 0x000122000c1e1500 */
[----:B------:R-:W-:-:S03]  /*5fd0*/  IMAD.IADD R146, R10, 0x1, R179 ;  /* 0x000000010a927824 */ /* 0x000fc600078e02b3 */
[----:B------:R1:W-:Y:S04]  /*5fe0*/  STS.U16 [R249+UR5+0x8200], R144 ;  /* 0x00820090f9007988 */ /* 0x0003e80008000405 */
[----:B------:R1:W-:Y:S01]  /*5ff0*/  STS.U16 [R249+UR5+0x8600], R149 ;  /* 0x00860095f9007988 */ /* 0x0003e20008000405 */
[----:B0-----:R-:W-:Y:S02]  /*6000*/  PRMT R251, RZ, 0x7610, R251 ;  /* 0x00007610fffb7816 */ /* 0x001fe400000000fb */
[----:B------:R-:W-:Y:S01]  /*6010*/  PRMT R250, RZ, 0x7610, R250 ;  /* 0x00007610fffa7816 */ /* 0x000fe200000000fa */
[----:B-1----:R-:W-:-:S03]  /*6020*/  IMAD.IADD R144, R6, 0x1, R179 ;  /* 0x0000000106907824 */ /* 0x002fc600078e02b3 */
[----:B------:R0:W4:Y:S01]  /*6030*/  @!P0 LDG.E.U16 R251, desc[UR40][R146.64] ;  /* 0x0000002892fb8981 */ /* 0x000122000c1e1500 */
[--C-:B------:R-:W-:Y:S01]  /*6040*/  IMAD.X R149, R5, 0x1, R172.reuse, P1 ;  /* 0x0000000105957824 */ /* 0x100fe200008e06ac */
[C---:B------:R-:W-:Y:S02]  /*6050*/  IADD3 RZ, P1, R168.reuse, R179, RZ ;  /* 0x000000b3a8ff7210 */ /* 0x040fe40007f3e0ff */
[----:B------:R1:W4:Y:S01]  /*6060*/  @!P0 LDG.E.U16 R250, desc[UR40][R144.64] ;  /* 0x0000002890fa8981 */ /* 0x000322000c1e1500 */
[----:B0-----:R-:W-:Y:S01]  /*6070*/  PRMT R147, RZ, 0x7610, R147 ;  /* 0x00007610ff937816 */ /* 0x001fe20000000093 */
[----:B-1----:R-:W-:Y:S02]  /*6080*/  IMAD.IADD R144, R168, 0x1, R179 ;  /* 0x00000001a8907824 */ /* 0x002fe400078e02b3 */
[----:B------:R-:W-:Y:S01]  /*6090*/  IMAD.X R145, R155, 0x1, R172, P1 ;  /* 0x000000019b917824 */ /* 0x000fe200008e06ac */
[----:B------:R0:W-:Y:S01]  /*60a0*/  STS.U16 [R249+UR5+0x8a00], R148 ;  /* 0x008a0094f9007988 */ /* 0x0001e20008000405 */
[----:B------:R-:W-:-:S03]  /*60b0*/  PRMT R146, RZ, 0x7610, R146 ;  /* 0x00007610ff927816 */ /* 0x000fc60000000092 */
[----:B------:R1:W4:Y:S01]  /*60c0*/  @!P0 LDG.E.U16 R147, desc[UR40][R144.64] ;  /* 0x0000002890938981 */ /* 0x000322000c1e1500 */
[----:B0-----:R-:W-:Y:S01]  /*60d0*/  IMAD.IADD R148, R58, 0x1, R179 ;  /* 0x000000013a947824 */ /* 0x001fe200078e02b3 */
[----:B-1----:R-:W-:-:S04]  /*60e0*/  IADD3 R144, P1, R170, R179, RZ ;  /* 0x000000b3aa907210 */ /* 0x002fc80007f3e0ff */
[----:B------:R0:W4:Y:S04]  /*60f0*/  @!P0 LDG.E.U16 R146, desc[UR40][R148.64] ;  /* 0x0000002894928981 */ /* 0x000128000c1e1500 */
[----:B------:R1:W-:Y:S01]  /*6100*/  STS.U16 [R249+UR5+0x9200], R178 ;  /* 0x009200b2f9007988 */ /* 0x0003e20008000405 */
[----:B------:R-:W-:Y:S01]  /*6110*/  IMAD.X R145, R175, 0x1, R172, P1 ;  /* 0x00000001af917824 */ /* 0x000fe200008e06ac */
[----:B0-----:R-:W-:Y:S02]  /*6120*/  IADD3 R148, P1, R162, R179, RZ ;  /* 0x000000b3a2947210 */ /* 0x001fe40007f3e0ff */
[----:B------:R0:W-:Y:S01]  /*6130*/  STS.U16 [R249+UR5+0x8e00], R252 ;  /* 0x008e00fcf9007988 */ /* 0x0001e20008000405 */
[----:B-1----:R-:W-:Y:S02]  /*6140*/  PRMT R178, RZ, 0x7610, R178 ;  /* 0x00007610ffb27816 */ /* 0x002fe400000000b2 */
[----:B------:R-:W-:-:S04]  /*6150*/  IMAD.X R149, R165, 0x1, R172, P1 ;  /* 0x00000001a5957824 */ /* 0x000fc800008e06ac */
[----:B------:R1:W4:Y:S01]  /*6160*/  @!P0 LDG.E.U16 R178, desc[UR40][R144.64] ;  /* 0x0000002890b28981 */ /* 0x000322000c1e1500 */
[----:B0-----:R-:W-:-:S06]  /*6170*/  PRMT R252, RZ, 0x7610, R252 ;  /* 0x00007610fffc7816 */ /* 0x001fcc00000000fc */
[----:B------:R0:W4:Y:S01]  /*6180*/  @!P0 LDG.E.U16 R252, desc[UR40][R148.64] ;  /* 0x0000002894fc8981 */ /* 0x000122000c1e1500 */
[----:B-1----:R-:W-:-:S05]  /*6190*/  IADD3 R144, P1, R132, R179, RZ ;  /* 0x000000b384907210 */ /* 0x002fca0007f3e0ff */
[----:B------:R-:W-:Y:S01]  /*61a0*/  IMAD.X R145, R139, 0x1, R172, P1 ;  /* 0x000000018b917824 */ /* 0x000fe200008e06ac */
[----:B0-----:R-:W-:Y:S01]  /*61b0*/  PRMT R148, RZ, 0x7610, R148 ;  /* 0x00007610ff947816 */ /* 0x001fe20000000094 */
[----:B------:R0:W-:Y:S05]  /*61c0*/  STS.U16 [R249+UR5+0x9600], R180 ;  /* 0x009600b4f9007988 */ /* 0x0001ea0008000405 */
[----:B------:R1:W4:Y:S01]  /*61d0*/  @!P0 LDG.E.U16 R148, desc[UR40][R144.64] ;  /* 0x0000002890948981 */ /* 0x000322000c1e1500 */
[----:B0-----:R-:W-:Y:S02]  /*61e0*/  PRMT R180, RZ, 0x7610, R180 ;  /* 0x00007610ffb47816 */ /* 0x001fe400000000b4 */
[----:B-1----:R-:W-:-:S05]  /*61f0*/  IADD3 R144, P1, R134, R179, RZ ;  /* 0x000000b386907210 */ /* 0x002fca0007f3e0ff */
[----:B------:R-:W-:-:S05]  /*6200*/  IMAD.X R145, R133, 0x1, R172, P1 ;  /* 0x0000000185917824 */ /* 0x000fca00008e06ac */
[----:B------:R0:W4:Y:S01]  /*6210*/  @!P0 LDG.E.U16 R180, desc[UR40][R144.64] ;  /* 0x0000002890b48981 */ /* 0x000122000c1e1500 */
[----:B------:R-:W-:Y:S02]  /*6220*/  PRMT R149, RZ, 0x7610, R149 ;  /* 0x00007610ff957816 */ /* 0x000fe40000000095 */
[----:B0-----:R-:W-:-:S05]  /*6230*/  IADD3 R144, P1, R166, R179, RZ ;  /* 0x000000b3a6907210 */ /* 0x001fca0007f3e0ff */
[----:B------:R-:W-:-:S05]  /*6240*/  IMAD.X R145, R167, 0x1, R172, P1 ;  /* 0x00000001a7917824 */ /* 0x000fca00008e06ac */
[----:B------:R0:W4:Y:S04]  /*6250*/  @!P0 LDG.E.U16 R149, desc[UR40][R144.64] ;  /* 0x0000002890958981 */ /* 0x000128000c1e1500 */
[----:B------:R1:W-:Y:S01]  /*6260*/  STS.U16 [R249+UR5+0x9a00], R182 ;  /* 0x009a00b6f9007988 */ /* 0x0003e20008000405 */
[----:B0-----:R-:W-:Y:S02]  /*6270*/  IADD3 R144, P1, R108, R179, RZ ;  /* 0x000000b36c907210 */ /* 0x001fe40007f3e0ff */
[----:B-1----:R-:W-:-:S03]  /*6280*/  PRMT R182, RZ, 0x7610, R182 ;  /* 0x00007610ffb67816 */ /* 0x002fc600000000b6 */
[----:B------:R-:W-:Y:S01]  /*6290*/  IMAD.X R145, R117, 0x1, R172, P1 ;  /* 0x0000000175917824 */ /* 0x000fe200008e06ac */
[----:B------:R0:W-:Y:S04]  /*62a0*/  STS.U16 [R249+UR5+0x9e00], R184 ;  /* 0x009e00b8f9007988 */ /* 0x0001e80008000405 */
[----:B------:R1:W4:Y:S01]  /*62b0*/  @!P0 LDG.E.U16 R182, desc[UR40][R144.64] ;  /* 0x0000002890b68981 */ /* 0x000322000c1e1500 */
[----:B0-----:R-:W-:Y:S02]  /*62c0*/  PRMT R184, RZ, 0x7610, R184 ;  /* 0x00007610ffb87816 */ /* 0x001fe400000000b8 */
[----:B-1----:R-:W-:-:S04]  /*62d0*/  IADD3 R144, P1, R110, R179, RZ ;  /* 0x000000b36e907210 */ /* 0x002fc80007f3e0ff */
[----:B------:R-:W-:Y:S01]  /*62e0*/  IADD3.X R145, R109, R172, RZ, P1, !PT ;  /* 0x000000ac6d917210 */ /* 0x000fe20000ffe4ff */
[----:B------:R0:W-:Y:S04]  /*62f0*/  STS.U16 [R249+UR5+0xa200], R186 ;  /* 0x00a200baf9007988 */ /* 0x0001e80008000405 */
[----:B------:R1:W4:Y:S01]  /*6300*/  @!P0 LDG.E.U16 R184, desc[UR40][R144.64] ;  /* 0x0000002890b88981 */ /* 0x000322000c1e1500 */
[----:B0-----:R-:W-:Y:S02]  /*6310*/  PRMT R186, RZ, 0x7610, R186 ;  /* 0x00007610ffba7816 */ /* 0x001fe400000000ba */
[----:B-1----:R-:W-:-:S05]  /*6320*/  IADD3 R144, P1, R106, R179, RZ ;  /* 0x000000b36a907210 */ /* 0x002fca0007f3e0ff */
        /* <DEDUP_REMOVED lines=9> */
[----:B-1----:R-:W-:-:S05]  /*63c0*/  IADD3 R144, P1, R164, R179, RZ ;  /* 0x000000b3a4907210 */ /* 0x002fca0007f3e0ff */
[----:B------:R-:W-:Y:S01]  /*63d0*/  IMAD.X R145, R169, 0x1, R172, P1 ;  /* 0x00000001a9917824 */ /* 0x000fe200008e06ac */
[----:B------:R0:W-:Y:S04]  /*63e0*/  STS.U16 [R249+UR5+0xb200], R194 ;  /* 0x00b200c2f9007988 */ /* 0x0001e80008000405 */
[----:B------:R1:W4:Y:S01]  /*63f0*/  @!P0 LDG.E.U16 R190, desc[UR40][R144.64] ;  /* 0x0000002890be8981 */ /* 0x000322000c1e1500 */
[----:B0-----:R-:W-:Y:S02]  /*6400*/  LOP3.LUT R194, R0, 0x80, RZ, 0xc0, !PT ;  /* 0x0000008000c27812 */ /* 0x001fe400078ec0ff */
[----:B-1----:R-:W-:-:S05]  /*6410*/  IADD3 R144, P1, R140, R179, RZ ;  /* 0x000000b38c907210 */ /* 0x002fca0007f3e0ff */
[----:B------:R-:W-:Y:S01]  /*6420*/  IMAD.X R145, R137, 0x1, R172, P1 ;  /* 0x0000000189917824 */ /* 0x000fe200008e06ac */
[----:B------:R-:W-:Y:S02]  /*6430*/  ISETP.NE.U32.AND P1, PT, R194, RZ, PT ;  /* 0x000000ffc200720c */ /* 0x000fe40003f25070 */
[----:B------:R-:W-:Y:S01]  /*6440*/  LOP3.LUT R194, R0, 0x3f, RZ, 0xc0, !PT ;  /* 0x0000003f00c27812 */ /* 0x000fe200078ec0ff */
[----:B------:R0:W-:Y:S04]  /*6450*/  STS.U16 [R249+UR5+0xae00], R192 ;  /* 0x00ae00c0f9007988 */ /* 0x0001e80008000405 */
[----:B------:R1:W-:Y:S01]  /*6460*/  STS.U16 [R249+UR5+0xb600], R196 ;  /* 0x00b600c4f9007988 */ /* 0x0003e20008000405 */
[----:B------:R-:W-:Y:S01]  /*6470*/  IMAD.SHL.U32 R194, R194, 0x2, RZ ;  /* 0x00000002c2c27824 */ /* 0x000fe200078e00ff */
[----:B0-----:R-:W-:-:S02]  /*6480*/  PRMT R192, RZ, 0x7610, R192 ;  /* 0x00007610ffc07816 */ /* 0x001fc400000000c0 */
[----:B-1----:R-:W-:-:S04]  /*6490*/  SEL R196, RZ, 0x90, !P1 ;  /* 0x00000090ffc47807 */ /* 0x002fc80004800000 */
[----:B------:R0:W4:Y:S01]  /*64a0*/  @!P0 LDG.E.U16 R192, desc[UR40][R144.64] ;  /* 0x0000002890c08981 */ /* 0x000122000c1e1500 */
[----:B------:R-:W-:Y:S01]  /*64b0*/  LOP3.LUT R196, R196, R194, RZ, 0x3c, !PT ;  /* 0x000000c2c4c47212 */ /* 0x000fe200078e3cff */
[----:B------:R-:W-:Y:S02]  /*64c0*/  IMAD.SHL.U32 R194, R0, 0x100, RZ ;  /* 0x0000010000c27824 */ /* 0x000fe400078e00ff */
[----:B------:R-:W-:Y:S04]  /*64d0*/  STS.U16 [R249+UR5+0xba00], R198 ;  /* 0x00ba00c6f9007988 */ /* 0x000fe80008000405 */
[----:B------:R1:W-:Y:S01]  /*64e0*/  STS.U16 [R249+UR5+0xbe00], R200 ;  /* 0x00be00c8f9007988 */ /* 0x0003e20008000405 */
[----:B0-----:R-:W-:-:S05]  /*64f0*/  IADD3 R144, P1, R136, R179, RZ ;  /* 0x000000b388907210 */ /* 0x001fca0007f3e0ff */
[----:B------:R-:W-:Y:S01]  /*6500*/  IMAD.X R145, R141, 0x1, R172, P1 ;  /* 0x000000018d917824 */ /* 0x000fe200008e06ac */
[--C-:B-1----:R-:W-:Y:S02]  /*6510*/  LOP3.LUT R249, R196, 0x4000, R194.reuse, 0xf8, !PT ;  /* 0x00004000c4f97812 */ /* 0x102fe400078ef8c2 */
[----:B------:R-:W-:-:S06]  /*6520*/  PRMT R194, RZ, 0x7610, R194 ;  /* 0x00007610ffc27816 */ /* 0x000fcc00000000c2 */
[----:B------:R0:W4:Y:S01]  /*6530*/  @!P0 LDG.E.U16 R194, desc[UR40][R144.64] ;  /* 0x0000002890c28981 */ /* 0x000122000c1e1500 */
[----:B------:R-:W-:Y:S02]  /*6540*/  PRMT R196, RZ, 0x7610, R196 ;  /* 0x00007610ffc47816 */ /* 0x000fe400000000c4 */
[----:B0-----:R-:W-:-:S05]  /*6550*/  IADD3 R144, P1, R114, R179, RZ ;  /* 0x000000b372907210 */ /* 0x001fca0007f3e0ff */
[----:B------:R-:W-:-:S05]  /*6560*/  IMAD.X R145, R123, 0x1, R172, P1 ;  /* 0x000000017b917824 */ /* 0x000fca00008e06ac */
[----:B------:R0:W4:Y:S01]  /*6570*/  @!P0 LDG.E.U16 R196, desc[UR40][R144.64] ;  /* 0x0000002890c48981 */ /* 0x000122000c1e1500 */
[----:B------:R-:W-:Y:S02]  /*6580*/  PRMT R198, RZ, 0x7610, R198 ;  /* 0x00007610ffc67816 */ /* 0x000fe400000000c6 */
[----:B0-----:R-:W-:-:S05]  /*6590*/  IADD3 R144, P1, R116, R179, RZ ;  /* 0x000000b374907210 */ /* 0x001fca0007f3e0ff */
[----:B------:R-:W-:-:S05]  /*65a0*/  IMAD.X R145, R115, 0x1, R172, P1 ;  /* 0x0000000173917824 */ /* 0x000fca00008e06ac */
[----:B------:R0:W4:Y:S01]  /*65b0*/  @!P0 LDG.E.U16 R198, desc[UR40][R144.64] ;  /* 0x0000002890c68981 */ /* 0x000122000c1e1500 */
[----:B------:R-:W-:Y:S02]  /*65c0*/  PRMT R200, RZ, 0x7610, R200 ;  /* 0x00007610ffc87816 */ /* 0x000fe400000000c8 */
[----:B0-----:R-:W-:-:S05]  /*65d0*/  IADD3 R144, P1, R112, R179, RZ ;  /* 0x000000b370907210 */ /* 0x001fca0007f3e0ff */
        /* <DEDUP_REMOVED lines=14> */
[----:B-1----:R-:W-:-:S04]  /*66c0*/  IADD3 R144, P1, R152, R179, RZ ;  /* 0x000000b398907210 */ /* 0x002fc80007f3e0ff */
[----:B------:R-:W-:Y:S01]  /*66d0*/  IADD3.X R145, R163, R172, RZ, P1, !PT ;  /* 0x000000aca3917210 */ /* 0x000fe20000ffe4ff */
[----:B--2---:R0:W-:Y:S04]  /*66e0*/  STS.U16 [R249+UR5+0x2c00], R226 ;  /* 0x002c00e2f9007988 */ /* 0x0041e80008000405 */
[----:B------:R1:W2:Y:S01]  /*66f0*/  @!P0 LDG.E.U16 R218, desc[UR40][R144.64] ;  /* 0x0000002890da8981 */ /* 0x0002a2000c1e1500 */
[----:B0-----:R-:W-:Y:S02]  /*6700*/  PRMT R226, RZ, 0x7610, R226 ;  /* 0x00007610ffe27816 */ /* 0x001fe400000000e2 */
[----:B-1----:R-:W-:-:S05]  /*6710*/  IADD3 R144, P1, R150, R179, RZ ;  /* 0x000000b396907210 */ /* 0x002fca0007f3e0ff */
[----:B------:R-:W-:Y:S01]  /*6720*/  IMAD.X R145, R153, 0x1, R172, P1 ;  /* 0x0000000199917824 */ /* 0x000fe200008e06ac */
[----:B---3--:R0:W-:Y:S04]  /*6730*/  STS.U16 [R249+UR5+0x3000], R234 ;  /* 0x003000eaf9007988 */ /* 0x0081e80008000405 */
[----:B------:R1:W3:Y:S01]  /*6740*/  @!P0 LDG.E.U16 R226, desc[UR40][R144.64] ;  /* 0x0000002890e28981 */ /* 0x0002e2000c1e1500 */
[----:B0-----:R-:W-:Y:S02]  /*6750*/  PRMT R234, RZ, 0x7610, R234 ;  /* 0x00007610ffea7816 */ /* 0x001fe400000000ea */
[----:B-1----:R-:W-:-:S05]  /*6760*/  IADD3 R144, P1, R158, R179, RZ ;  /* 0x000000b39e907210 */ /* 0x002fca0007f3e0ff */
[----:B------:R-:W-:Y:S01]  /*6770*/  IMAD.X R145, R129, 0x1, R172, P1 ;  /* 0x0000000181917824 */ /* 0x000fe200008e06ac */
[----:B-----5:R0:W-:Y:S04]  /*6780*/  STS.U16 [R249+UR5+0x3400], R241 ;  /* 0x003400f1f9007988 */ /* 0x0201e80008000405 */
[----:B------:R1:W5:Y:S01]  /*6790*/  @!P0 LDG.E.U16 R234, desc[UR40][R144.64] ;  /* 0x0000002890ea8981 */ /* 0x000362000c1e1500 */
[----:B0-----:R-:W-:Y:S02]  /*67a0*/  PRMT R241, RZ, 0x7610, R241 ;  /* 0x00007610fff17816 */ /* 0x001fe400000000f1 */
[----:B-1----:R-:W-:-:S05]  /*67b0*/  IADD3 R144, P1, R122, R179, RZ ;  /* 0x000000b37a907210 */ /* 0x002fca0007f3e0ff */
[----:B------:R-:W-:Y:S01]  /*67c0*/  IMAD.X R145, R121, 0x1, R172, P1 ;  /* 0x0000000179917824 */ /* 0x000fe200008e06ac */
[----:B----4-:R0:W-:Y:S04]  /*67d0*/  STS.U16 [R249+UR5+0x3800], R245 ;  /* 0x003800f5f9007988 */ /* 0x0101e80008000405 */
[----:B------:R1:W4:Y:S01]  /*67e0*/  @!P0 LDG.E.U16 R241, desc[UR40][R144.64] ;  /* 0x0000002890f18981 */ /* 0x000322000c1e1500 */
[----:B0-----:R-:W-:Y:S02]  /*67f0*/  PRMT R245, RZ, 0x7610, R245 ;  /* 0x00007610fff57816 */ /* 0x001fe400000000f5 */
[----:B-1----:R-:W-:-:S05]  /*6800*/  IADD3 R144, P1, R118, R179, RZ ;  /* 0x000000b376907210 */ /* 0x002fca0007f3e0ff */
[----:B------:R-:W-:Y:S01]  /*6810*/  IMAD.X R145, R125, 0x1, R172, P1 ;  /* 0x000000017d917824 */ /* 0x000fe200008e06ac */
[----:B------:R0:W-:Y:S04]  /*6820*/  STS.U16 [R249+UR5], R178 ;  /* 0x000000b2f9007988 */ /* 0x0001e80008000405 */
[----:B------:R1:W4:Y:S01]  /*6830*/  @!P0 LDG.E.U16 R245, desc[UR40][R144.64] ;  /* 0x0000002890f58981 */ /* 0x000322000c1e1500 */
[----:B0-----:R-:W-:Y:S02]  /*6840*/  PRMT R178, RZ, 0x7610, R178 ;  /* 0x00007610ffb27816 */ /* 0x001fe400000000b2 */
[----:B-1----:R-:W-:-:S05]  /*6850*/  IADD3 R144, P1, R96, R179, RZ ;  /* 0x000000b360907210 */ /* 0x002fca0007f3e0ff */
[----:B------:R-:W-:-:S05]  /*6860*/  IMAD.X R145, R105, 0x1, R172, P1 ;  /* 0x0000000169917824 */ /* 0x000fca00008e06ac */
[----:B------:R0:W4:Y:S04]  /*6870*/  @!P0 LDG.E.U16 R178, desc[UR40][R144.64] ;  /* 0x0000002890b28981 */ /* 0x000128000c1e1500 */
[----:B------:R1:W-:Y:S01]  /*6880*/  STS.U16 [R249+UR5+0x3c00], R250 ;  /* 0x003c00faf9007988 */ /* 0x0003e20008000405 */
[----:B0-----:R-:W-:-:S03]  /*6890*/  IADD3 R144, P1, R98, R179, RZ ;  /* 0x000000b362907210 */ /* 0x001fc60007f3e0ff */
[----:B------:R0:W-:Y:S01]  /*68a0*/  STS.U16 [R249+UR5+0x800], R148 ;  /* 0x00080094f9007988 */ /* 0x0001e20008000405 */
[----:B-1----:R-:W-:Y:S01]  /*68b0*/  PRMT R250, RZ, 0x7610, R250 ;  /* 0x00007610fffa7816 */ /* 0x002fe200000000fa */
[----:B------:R-:W-:Y:S02]  /*68c0*/  IMAD.X R145, R97, 0x1, R172, P1 ;  /* 0x0000000161917824 */ /* 0x000fe400008e06ac */
[----:B------:R1:W-:Y:S04]  /*68d0*/  STS.U16 [R249+UR5+0x1000], R149 ;  /* 0x00100095f9007988 */ /* 0x0003e80008000405 */
[----:B------:R1:W4:Y:S01]  /*68e0*/  @!P0 LDG.E.U16 R250, desc[UR40][R144.64] ;  /* 0x0000002890fa8981 */ /* 0x000322000c1e1500 */
[----:B0-----:R-:W-:-:S05]  /*68f0*/  IADD3 R148, P1, R160, R179, RZ ;  /* 0x000000b3a0947210 */ /* 0x001fca0007f3e0ff */
[----:B-1----:R-:W-:Y:S01]  /*6900*/  IMAD.X R149, R161, 0x1, R172, P1 ;  /* 0x00000001a1957824 */ /* 0x002fe200008e06ac */
[----:B------:R0:W-:Y:S01]  /*6910*/  STS.U16 [R249+UR5+0xc00], R180 ;  /* 0x000c00b4f9007988 */ /* 0x0001e20008000405 */
[----:B------:R-:W-:-:S05]  /*6920*/  IADD3 R144, P1, R156, R179, RZ ;  /* 0x000000b39c907210 */ /* 0x000fca0007f3e0ff */
[----:B------:R-:W-:Y:S01]  /*6930*/  IMAD.X R145, R157, 0x1, R172, P1 ;  /* 0x000000019d917824 */ /* 0x000fe200008e06ac */
[----:B0-----:R-:W-:Y:S01]  /*6940*/  PRMT R180, RZ, 0x7610, R180 ;  /* 0x00007610ffb47816 */ /* 0x001fe200000000b4 */
[----:B------:R0:W-:Y:S05]  /*6950*/  STS.U16 [R249+UR5+0x400], R252 ;  /* 0x000400fcf9007988 */ /* 0x0001ea0008000405 */
[----:B------:R1:W4:Y:S01]  /*6960*/  @!P0 LDG.E.U16 R180, desc[UR40][R144.64] ;  /* 0x0000002890b48981 */ /* 0x000322000c1e1500 */
[----:B0-----:R-:W-:Y:S02]  /*6970*/  PRMT R252, RZ, 0x7610, R252 ;  /* 0x00007610fffc7816 */ /* 0x001fe400000000fc */
[----:B-1----:R-:W-:-:S04]  /*6980*/  LOP3.LUT R144, R0, 0x80, RZ, 0xc0, !PT ;  /* 0x0000008000907812 */ /* 0x002fc800078ec0ff */
[----:B------:R0:W4:Y:S01]  /*6990*/  @!P0 LDG.E.U16 R252, desc[UR40][R148.64] ;  /* 0x0000002894fc8981 */ /* 0x000122000c1e1500 */
[----:B------:R-:W-:Y:S02]  /*69a0*/  ISETP.NE.U32.AND P1, PT, R144, RZ, PT ;  /* 0x000000ff9000720c */ /* 0x000fe40003f25070 */
[----:B------:R-:W-:-:S05]  /*69b0*/  LOP3.LUT R144, R0, 0x3f, RZ, 0xc0, !PT ;  /* 0x0000003f00907812 */ /* 0x000fca00078ec0ff */
[----:B0-----:R-:W-:Y:S01]  /*69c0*/  IMAD.SHL.U32 R148, R144, 0x2, RZ ;  /* 0x0000000290947824 */ /* 0x001fe200078e00ff */
[----:B------:R-:W-:Y:S02]  /*69d0*/  SEL R149, RZ, 0x90, !P1 ;  /* 0x00000090ff957807 */ /* 0x000fe40004800000 */
[----:B------:R-:W-:Y:S02]  /*69e0*/  IADD3 R144, P1, R126, R179, RZ ;  /* 0x000000b37e907210 */ /* 0x000fe40007f3e0ff */
[----:B------:R-:W-:Y:S01]  /*69f0*/  LOP3.LUT R149, R149, R148, RZ, 0x3c, !PT ;  /* 0x0000009495957212 */ /* 0x000fe200078e3cff */
[----:B------:R-:W-:Y:S01]  /*6a00*/  IMAD.SHL.U32 R148, R0, 0x100, RZ ;  /* 0x0000010000947824 */ /* 0x000fe200078e00ff */
[----:B------:R0:W-:Y:S01]  /*6a10*/  STS.U16 [R249+UR5+0x1800], R184 ;  /* 0x001800b8f9007988 */ /* 0x0001e20008000405 */
[----:B------:R-:W-:-:S03]  /*6a20*/  IMAD.X R145, R135, 0x1, R172, P1 ;  /* 0x0000000187917824 */ /* 0x000fc600008e06ac */
[----:B------:R1:W-:Y:S01]  /*6a30*/  STS.U16 [R249+UR5+0x1400], R182 ;  /* 0x001400b6f9007988 */ /* 0x0003e20008000405 */
[----:B0-----:R-:W-:Y:S02]  /*6a40*/  LOP3.LUT R184, R149, 0x4000, R148, 0xf8, !PT ;  /* 0x0000400095b87812 */ /* 0x001fe400078ef894 */
[----:B------:R-:W-:Y:S02]  /*6a50*/  IADD3 R148, P1, R4, R179, RZ ;  /* 0x000000b304947210 */ /* 0x000fe40007f3e0ff */
[----:B-1----:R-:W-:Y:S01]  /*6a60*/  PRMT R182, RZ, 0x7610, R182 ;  /* 0x00007610ffb67816 */ /* 0x002fe200000000b6 */
[----:B------:R0:W-:Y:S02]  /*6a70*/  STS.U16 [R249+UR5+0x1c00], R186 ;  /* 0x001c00baf9007988 */ /* 0x0001e40008000405 */
[----:B------:R-:W-:-:S03]  /*6a80*/  IMAD.X R149, R127, 0x1, R172, P1 ;  /* 0x000000017f957824 */ /* 0x000fc600008e06ac */
[----:B------:R1:W4:Y:S01]  /*6a90*/  @!P0 LDG.E.U16 R182, desc[UR40][R144.64] ;  /* 0x0000002890b68981 */ /* 0x000322000c1e1500 */
[----:B0-----:R-:W-:Y:S02]  /*6aa0*/  PRMT R186, RZ, 0x7610, R186 ;  /* 0x00007610ffba7816 */ /* 0x001fe400000000ba */
[----:B-1----:R-:W-:-:S04]  /*6ab0*/  IADD3 R144, P1, R124, R179, RZ ;  /* 0x000000b37c907210 */ /* 0x002fc80007f3e0ff */
[----:B------:R0:W4:Y:S01]  /*6ac0*/  @!P0 LDG.E.U16 R186, desc[UR40][R148.64] ;  /* 0x0000002894ba8981 */ /* 0x000122000c1e1500 */
[----:B------:R-:W-:Y:S02]  /*6ad0*/  IADD3.X R145, R131, R172, RZ, P1, !PT ;  /* 0x000000ac83917210 */ /* 0x000fe40000ffe4ff */
[----:B------:R-:W-:Y:S02]  /*6ae0*/  LOP3.LUT R249, R184, 0x20, RZ, 0x3c, !PT ;  /* 0x00000020b8f97812 */ /* 0x000fe400078e3cff */
[----:B0-----:R-:W-:-:S03]  /*6af0*/  PRMT R148, RZ, 0x7610, R148 ;  /* 0x00007610ff947816 */ /* 0x001fc60000000094 */
[----:B------:R0:W-:Y:S04]  /*6b00*/  STS.U16 [R249+UR5+0x2100], R204 ;  /* 0x002100ccf9007988 */ /* 0x0001e80008000405 */
[----:B------:R1:W4:Y:S01]  /*6b10*/  @!P0 LDG.E.U16 R148, desc[UR40][R144.64] ;  /* 0x0000002890948981 */ /* 0x000322000c1e1500 */
[----:B0-----:R-:W-:Y:S02]  /*6b20*/  PRMT R204, RZ, 0x7610, R204 ;  /* 0x00007610ffcc7816 */ /* 0x001fe400000000cc */
[----:B-1----:R-:W-:-:S05]  /*6b30*/  IADD3 R144, P1, R102, R179, RZ ;  /* 0x000000b366907210 */ /* 0x002fca0007f3e0ff */
        /* <DEDUP_REMOVED lines=9> */
[----:B------:R-:W-:-:S05]  /*6bd0*/  IMAD.X R145, R107, 0x1, R172, P1 ;  /* 0x000000016b917824 */ /* 0x000fca00008e06ac */
[----:B------:R0:W4:Y:S04]  /*6be0*/  @!P0 LDG.E.U16 R212, desc[UR40][R144.64] ;  /* 0x0000002890d48981 */ /* 0x000128000c1e1500 */
[----:B------:R-:W-:Y:S04]  /*6bf0*/  STS.U16 [R249+UR5+0x2900], R220 ;  /* 0x002900dcf9007988 */ /* 0x000fe80008000405 */
[----:B------:R-:W-:Y:S01]  /*6c00*/  STS.U16 [R249+UR5+0x2d00], R228 ;  /* 0x002d00e4f9007988 */ /* 0x000fe20008000405 */
[----:B0-----:R-:W-:-:S03]  /*6c10*/  LOP3.LUT R145, R184, 0x40, RZ, 0x3c, !PT ;  /* 0x00000040b8917812 */ /* 0x001fc600078e3cff */
[----:B------:R-:W-:Y:S04]  /*6c20*/  STS.U16 [R249+UR5+0x3100], R236 ;  /* 0x003100ecf9007988 */ /* 0x000fe80008000405 */
        /* <DEDUP_REMOVED lines=10> */
[----:B------:R0:W-:Y:S04]  /*6cd0*/  STS.U16 [R249+UR5+0x1d00], R202 ;  /* 0x001d00caf9007988 */ /* 0x0001e80008000405 */
        /* <DEDUP_REMOVED lines=8> */
[----:B------:R0:W-:Y:S04]  /*6d60*/  STS.U16 [R145+UR5+0x3e00], R146 ;  /* 0x003e009291007988 */ /* 0x0001e80008000405 */
[----:B------:R-:W-:Y:S04]  /*6d70*/  STS.U16 [R145+UR5+0x600], R210 ;  /* 0x000600d291007988 */ /* 0x000fe80008000405 */
[----:B--2---:R-:W-:Y:S04]  /*6d80*/  STS.U16 [R145+UR5+0x200], R218 ;  /* 0x000200da91007988 */ /* 0x004fe80008000405 */
[----:B---3--:R-:W-:Y:S04]  /*6d90*/  STS.U16 [R145+UR5+0xa00], R226 ;  /* 0x000a00e291007988 */ /* 0x008fe80008000405 */
[----:B-----5:R-:W-:Y:S04]  /*6da0*/  STS.U16 [R145+UR5+0xe00], R234 ;  /* 0x000e00ea91007988 */ /* 0x020fe80008000405 */
[----:B----4-:R-:W-:Y:S04]  /*6db0*/  STS.U16 [R145+UR5+0x1200], R241 ;  /* 0x001200f191007988 */ /* 0x010fe80008000405 */
        /* <DEDUP_REMOVED lines=12> */
[----:B------:R-:W-:Y:S04]  /*6e80*/  STS.U16 [R249+UR5+0x700], R180 ;  /* 0x000700b4f9007988 */ /* 0x000fe80008000405 */
[----:B------:R-:W-:Y:S04]  /*6e90*/  STS.U16 [R249+UR5+0xb00], R182 ;  /* 0x000b00b6f9007988 */ /* 0x000fe80008000405 */
[----:B------:R-:W-:Y:S04]  /*6ea0*/  STS.U16 [R249+UR5+0xf00], R186 ;  /* 0x000f00baf9007988 */ /* 0x000fe80008000405 */
[----:B------:R2:W-:Y:S04]  /*6eb0*/  STS.U16 [R249+UR5+0x1300], R148 ;  /* 0x00130094f9007988 */ /* 0x0005e80008000405 */
[----:B------:R-:W-:Y:S04]  /*6ec0*/  STS.U16 [R249+UR5+0x1700], R204 ;  /* 0x001700ccf9007988 */ /* 0x000fe80008000405 */
[----:B------:R3:W-:Y:S04]  /*6ed0*/  STS.U16 [R249+UR5+0x1b00], R149 ;  /* 0x001b0095f9007988 */ /* 0x0007e80008000405 */
[----:B------:R4:W-:Y:S01]  /*6ee0*/  STS.U16 [R249+UR5+0x1f00], R212 ;  /* 0x001f00d4f9007988 */ /* 0x0009e20008000405 */
[----:B------:R5:W-:Y:S06]  /*6ef0*/  MEMBAR.ALL.CTA ;  /* 0x0000000000007992 */ /* 0x000bec0000008000 */
[----:B-----5:R-:W5:Y:S01]  /*6f00*/  FENCE.VIEW.ASYNC.S ;  /* 0x00000000000073c6 */ /* 0x020f620000000000 */
[----:B------:R-:W-:-:S04]  /*6f10*/  USHF.L.U32 UR4, UR7, 0x7, URZ ;  /* 0x0000000707047899 */ /* 0x000fc8000800063f */
[----:B------:R-:W-:Y:S01]  /*6f20*/  ULOP3.LUT UR4, UR4, 0x200, URZ, 0xc0, !UPT ;  /* 0x0000020004047892 */ /* 0x000fe2000f8ec03f */
[----:B-----5:R-:W-:Y:S03]  /*6f30*/  BAR.SYNC.DEFER_BLOCKING 0x0 ;  /* 0x0000000000007b1d */ /* 0x020fe60000010000 */
[----:B------:R-:W-:-:S04]  /*6f40*/  ULEA.HI UR4, UR5, UR4, URZ, 0x1c ;  /* 0x0000000405047291 */ /* 0x000fc8000f8fe03f */
[----:B------:R-:W-:Y:S01]  /*6f50*/  ULOP3.LUT UR14, UR4, 0x3fff, URZ, 0xc0, !UPT ;  /* 0x00003fff040e7892 */ /* 0x000fe2000f8ec03f */
[----:B------:R-:W-:Y:S01]  /*6f60*/  UMOV UR13, 0x40000040 ;  /* 0x40000040000d7882 */ /* 0x000fe20000000000 */
[----:B------:R-:W-:Y:S01]  /*6f70*/  UMOV UR15, 0x40000040 ;  /* 0x40000040000f7882 */ /* 0x000fe20000000000 */
[----:B------:R-:W-:-:S06]  /*6f80*/  WARPGROUP.ARRIVE ;  /* 0x00000000000079c5 */ /* 0x000fcc0000000000 */
[----:B------:R-:W-:Y:S01]  /*6f90*/  HGMMA.64x64x16.F32 R24, gdesc[UR12].tnspA, R24 ;  /* 0x20e000000c1879f0 */ /* 0x000fe20008700818 */
[----:B------:R-:W-:Y:S01]  /*6fa0*/  UIADD3 UR10, UP0, UR14, 0x2, URZ ;  /* 0x000000020e0a7890 */ /* 0x000fe2000ff1e03f */
[----:B------:R-:W-:-:S03]  /*6fb0*/  UMOV UR4, URZ ;  /* 0x0000003f00047c82 */ /* 0x000fc60008000000 */
[----:B------:R-:W-:-:S04]  /*6fc0*/  UIADD3.X UR11, UR4, 0x40000040, URZ, UP0, !UPT ;  /* 0x40000040040b7890 */ /* 0x000fc800087fe43f */
[----:B------:R-:W-:-:S05]  /*6fd0*/  UIADD3.64 UR18, UR10, 0x2, URZ ;  /* 0x000000020a127897 */ /* 0x000fca000fffe03f */
[----:B------:R-:W-:Y:S01]  /*6fe0*/  HGMMA.64x64x16.F32 R24, gdesc[UR8].tnspA, R24 ;  /* 0x20e00000081879f0 */ /* 0x000fe20008700818 */
[----:B------:R-:W-:-:S03]  /*6ff0*/  UIADD3.64 UR22, UR10, 0x4, URZ ;  /* 0x000000040a167897 */ /* 0x000fc6000fffe03f */
[----:B------:R-:W-:Y:S01]  /*7000*/  HGMMA.64x64x16.F32 R24, gdesc[UR16].tnspA, R24 ;  /* 0x20e00000101879f0 */ /* 0x000fe20008700818 */
[----:B------:R-:W-:-:S05]  /*7010*/  UIADD3.64 UR26, UR10, 0x3fe, URZ ;  /* 0x000003fe0a1a7897 */ /* 0x000fca000fffe03f */
[----:B------:R-:W-:Y:S01]  /*7020*/  HGMMA.64x64x16.F32 R24, gdesc[UR20].tnspA, R24 ;  /* 0x20e00000141879f0 */ /* 0x000fe20008700818 */
[----:B------:R-:W-:-:S03]  /*7030*/  UIADD3.64 UR30, UR10, 0x400, URZ ;  /* 0x000004000a1e7897 */ /* 0x000fc6000fffe03f */
[----:B------:R-:W-:Y:S01]  /*7040*/  HGMMA.64x64x16.F32 R24, gdesc[UR24].tnspA, R24 ;  /* 0x20e00000181879f0 */ /* 0x000fe20008700818 */
[----:B0-----:R-:W-:Y:S02]  /*7050*/  IMAD.MOV.U32 R146, RZ, RZ, R168 ;  /* 0x000000ffff927224 */ /* 0x001fe400078e00a8 */
[----:B-1----:R-:W-:Y:S02]  /*7060*/  IMAD.MOV.U32 R147, RZ, RZ, R155 ;  /* 0x000000ffff937224 */ /* 0x002fe400078e009b */
[----:B------:R-:W-:-:S04]  /*7070*/  IMAD.WIDE R146, R176, 0x2, R146 ;  /* 0x00000002b0927825 */ /* 0x000fc800078e0292 */
[----:B------:R-:W-:Y:S01]  /*7080*/  IMAD.MOV.U32 R155, RZ, RZ, R147 ;  /* 0x000000ffff9b7224 */ /* 0x000fe200078e0093 */
[----:B------:R-:W-:Y:S01]  /*7090*/  MOV R147, R15 ;  /* 0x0000000f00937202 */ /* 0x000fe20000000f00 */
[----:B------:R-:W-:Y:S02]  /*70a0*/  IMAD.MOV.U32 R168, RZ, RZ, R146 ;  /* 0x000000ffffa87224 */ /* 0x000fe400078e0092 */
[----:B------:R-:W-:Y:S02]  /*70b0*/  IMAD.MOV.U32 R144, RZ, RZ, R58 ;  /* 0x000000ffff907224 */ /* 0x000fe400078e003a */
[----:B------:R-:W-:Y:S02]  /*70c0*/  IMAD.MOV.U32 R145, RZ, RZ, R5 ;  /* 0x000000ffff917224 */ /* 0x000fe400078e0005 */
[----:B------:R-:W-:Y:S02]  /*70d0*/  IMAD.MOV.U32 R146, RZ, RZ, R10 ;  /* 0x000000ffff927224 */ /* 0x000fe400078e000a */
[----:B------:R-:W-:-:S04]  /*70e0*/  IMAD.WIDE R144, R176, 0x2, R144 ;  /* 0x00000002b0907825 */ /* 0x000fc800078e0290 */
[----:B------:R-:W-:-:S04]  /*70f0*/  IMAD.WIDE R146, R176, 0x2, R146 ;  /* 0x00000002b0927825 */ /* 0x000fc800078e0292 */
[----:B------:R-:W-:Y:S02]  /*7100*/  IMAD.MOV.U32 R58, RZ, RZ, R144 ;  /* 0x000000ffff3a7224 */ /* 0x000fe400078e0090 */
[----:B------:R-:W-:Y:S01]  /*7110*/  IMAD.MOV.U32 R5, RZ, RZ, R145 ;  /* 0x000000ffff057224 */ /* 0x000fe200078e0091 */
[----:B------:R-:W-:Y:S01]  /*7120*/  HGMMA.64x64x16.F32 R24, gdesc[UR28].tnspA, R24 ;  /* 0x20e000001c1879f0 */ /* 0x000fe20008700818 */
[----:B------:R-:W-:Y:S02]  /*7130*/  IMAD.MOV.U32 R10, RZ, RZ, R146 ;  /* 0x000000ffff0a7224 */ /* 0x000fe400078e0092 */
[----:B------:R-:W-:Y:S02]  /*7140*/  IMAD.MOV.U32 R15, RZ, RZ, R147 ;  /* 0x000000ffff0f7224 */ /* 0x000fe400078e0093 */
[----:B------:R-:W-:Y:S02]  /*7150*/  IMAD.MOV.U32 R144, RZ, RZ, R18 ;  /* 0x000000ffff907224 */ /* 0x000fe400078e0012 */
[----:B------:R-:W-:-:S02]  /*7160*/  IMAD.MOV.U32 R145, RZ, RZ, R9 ;  /* 0x000000ffff917224 */ /* 0x000fc400078e0009 */
[----:B------:R-:W-:Y:S02]  /*7170*/  IMAD.MOV.U32 R146, RZ, RZ, R14 ;  /* 0x000000ffff927224 */ /* 0x000fe400078e000e */
[----:B------:R-:W-:Y:S02]  /*7180*/  IMAD.MOV.U32 R147, RZ, RZ, R11 ;  /* 0x000000ffff937224 */ /* 0x000fe400078e000b */
[----:B------:R-:W-:-:S04]  /*7190*/  IMAD.WIDE R144, R176, 0x2, R144 ;  /* 0x00000002b0907825 */ /* 0x000fc800078e0290 */
[----:B------:R-:W-:-:S04]  /*71a0*/  IMAD.WIDE R146, R176, 0x2, R146 ;  /* 0x00000002b0927825 */ /* 0x000fc800078e0292 */
[----:B------:R-:W-:Y:S02]  /*71b0*/  IMAD.MOV.U32 R18, RZ, RZ, R144 ;  /* 0x000000ffff127224 */ /* 0x000fe400078e0090 */
[----:B------:R-:W-:Y:S02]  /*71c0*/  IMAD.MOV.U32 R9, RZ, RZ, R145 ;  /* 0x000000ffff097224 */ /* 0x000fe400078e0091 */
        /* <DEDUP_REMOVED lines=8> */
[----:B------:R-:W-:Y:S01]  /*7250*/  IMAD.MOV.U32 R8, RZ, RZ, R144 ;  /* 0x000000ffff087224 */ /* 0x000fe200078e0090 */
[----:B------:R-:W-:Y:S01]  /*7260*/  MOV R59, R147 ;  /* 0x00000093003b7202 */ /* 0x000fe20000000f00 */
[----:B------:R-:W-:Y:S02]  /*7270*/  IMAD.MOV.U32 R13, RZ, RZ, R145 ;  /* 0x000000ffff0d7224 */ /* 0x000fe400078e0091 */
[----:B------:R-:W-:Y:S02]  /*7280*/  IMAD.MOV.U32 R144, RZ, RZ, R12 ;  /* 0x000000ffff907224 */ /* 0x000fe400078e000c */
[----:B------:R-:W-:Y:S02]  /*7290*/  IMAD.MOV.U32 R145, RZ, RZ, R19 ;  /* 0x000000ffff917224 */ /* 0x000fe400078e0013 */
[----:B------:R-:W-:Y:S02]  /*72a0*/  IMAD.MOV.U32 R22, RZ, RZ, R146 ;  /* 0x000000ffff167224 */ /* 0x000fe400078e0092 */
[----:B------:R-:W-:-:S02]  /*72b0*/  IMAD.MOV.U32 R146, RZ, RZ, R94 ;  /* 0x000000ffff927224 */ /* 0x000fc400078e005e */
[----:B------:R-:W-:Y:S01]  /*72c0*/  IMAD.MOV.U32 R147, RZ, RZ, R23 ;  /* 0x000000ffff937224 */ /* 0x000fe200078e0017 */
[----:B------:R-:W-:Y:S01]  /*72d0*/  UIADD3.64 UR34, UR10, 0x402, URZ ;  /* 0x000004020a227897 */ /* 0x000fe2000fffe03f */
[----:B------:R-:W-:-:S04]  /*72e0*/  IMAD.WIDE R144, R176, 0x2, R144 ;  /* 0x00000002b0907825 */ /* 0x000fc800078e0290 */
[----:B------:R-:W-:-:S04]  /*72f0*/  IMAD.WIDE R146, R176, 0x2, R146 ;  /* 0x00000002b0927825 */ /* 0x000fc800078e0292 */
[----:B------:R-:W-:Y:S02]  /*7300*/  IMAD.MOV.U32 R12, RZ, RZ, R144 ;  /* 0x000000ffff0c7224 */ /* 0x000fe400078e0090 */
[----:B------:R-:W-:Y:S01]  /*7310*/  IMAD.MOV.U32 R19, RZ, RZ, R145 ;  /* 0x000000ffff137224 */ /* 0x000fe200078e0091 */
[----:B------:R-:W-:Y:S01]  /*7320*/  MOV R94, R146 ;  /* 0x00000092005e7202 */ /* 0x000fe20000000f00 */
[----:B------:R-:W-:Y:S02]  /*7330*/  IMAD.MOV.U32 R144, RZ, RZ, R86 ;  /* 0x000000ffff907224 */ /* 0x000fe400078e0056 */
[----:B------:R-:W-:Y:S02]  /*7340*/  IMAD.MOV.U32 R145, RZ, RZ, R57 ;  /* 0x000000ffff917224 */ /* 0x000fe400078e0039 */
[----:B------:R-:W-:Y:S01]  /*7350*/  IMAD.MOV.U32 R23, RZ, RZ, R147 ;  /* 0x000000ffff177224 */ /* 0x000fe200078e0093 */
[----:B------:R-:W-:Y:S01]  /*7360*/  HGMMA.64x64x16.F32 R24, gdesc[UR32].tnspA, R24 ;  /* 0x20e00000201879f0 */ /* 0x000fe20008700818 */
[----:B------:R-:W-:-:S02]  /*7370*/  IMAD.MOV.U32 R146, RZ, RZ, R64 ;  /* 0x000000ffff927224 */ /* 0x000fc400078e0040 */
[----:B------:R-:W-:Y:S02]  /*7380*/  IMAD.MOV.U32 R147, RZ, RZ, R61 ;  /* 0x000000ffff937224 */ /* 0x000fe400078e003d */
[----:B------:R-:W-:-:S04]  /*7390*/  IMAD.WIDE R144, R176, 0x2, R144 ;  /* 0x00000002b0907825 */ /* 0x000fc800078e0290 */
[----:B------:R-:W-:-:S04]  /*73a0*/  IMAD.WIDE R146, R176, 0x2, R146 ;  /* 0x00000002b0927825 */ /* 0x000fc800078e0292 */
[----:B------:R-:W-:Y:S02]  /*73b0*/  IMAD.MOV.U32 R86, RZ, RZ, R144 ;  /* 0x000000ffff567224 */ /* 0x000fe400078e0090 */
[----:B------:R-:W-:Y:S02]  /*73c0*/  IMAD.MOV.U32 R57, RZ, RZ, R145 ;  /* 0x000000ffff397224 */ /* 0x000fe400078e0091 */
[----:B------:R-:W-:Y:S02]  /*73d0*/  IMAD.MOV.U32 R144, RZ, RZ, R56 ;  /* 0x000000ffff907224 */ /* 0x000fe400078e0038 */
[----:B------:R-:W-:Y:S01]  /*73e0*/  IMAD.MOV.U32 R145, RZ, RZ, R63 ;  /* 0x000000ffff917224 */ /* 0x000fe200078e003f */
[----:B------:R-:W-:Y:S01]  /*73f0*/  MOV R61, R147 ;  /* 0x00000093003d7202 */ /* 0x000fe20000000f00 */
[----:B--2---:R-:W-:Y:S02]  /*7400*/  IMAD.MOV.U32 R148, RZ, RZ, R16 ;  /* 0x000000ffff947224 */ /* 0x004fe400078e0010 */
[----:B---3--:R-:W-:-:S02]  /*7410*/  IMAD.MOV.U32 R149, RZ, RZ, R21 ;  /* 0x000000ffff957224 */ /* 0x008fc400078e0015 */
[----:B------:R-:W-:Y:S02]  /*7420*/  IMAD.MOV.U32 R64, RZ, RZ, R146 ;  /* 0x000000ffff407224 */ /* 0x000fe400078e0092 */
[----:B------:R-:W-:Y:S02]  /*7430*/  IMAD.MOV.U32 R146, RZ, RZ, R70 ;  /* 0x000000ffff927224 */ /* 0x000fe400078e0046 */
[----:B------:R-:W-:Y:S02]  /*7440*/  IMAD.MOV.U32 R147, RZ, RZ, R67 ;  /* 0x000000ffff937224 */ /* 0x000fe400078e0043 */
[----:B------:R-:W-:-:S04]  /*7450*/  IMAD.WIDE R144, R176, 0x2, R144 ;  /* 0x00000002b0907825 */ /* 0x000fc800078e0290 */
[----:B------:R-:W-:-:S04]  /*7460*/  IMAD.WIDE R148, R176, 0x2, R148 ;  /* 0x00000002b0947825 */ /* 0x000fc800078e0294 */
[----:B------:R-:W-:Y:S01]  /*7470*/  IMAD.WIDE R146, R176, 0x2, R146 ;  /* 0x00000002b0927825 */ /* 0x000fe200078e0292 */
[----:B------:R-:W-:-:S03]  /*7480*/  MOV R16, R148 ;  /* 0x0000009400107202 */ /* 0x000fc60000000f00 */
        /* <DEDUP_REMOVED lines=8> */
[----:B------:R-:W-:Y:S02]  /*7510*/  IMAD.MOV.U32 R149, RZ, RZ, R17 ;  /* 0x000000ffff957224 */ /* 0x000fe400078e0011 */
[----:B------:R-:W-:Y:S02]  /*7520*/  IMAD.MOV.U32 R146, RZ, RZ, R76 ;  /* 0x000000ffff927224 */ /* 0x000fe400078e004c */
[----:B------:R-:W-:Y:S02]  /*7530*/  IMAD.MOV.U32 R147, RZ, RZ, R73 ;  /* 0x000000ffff937224 */ /* 0x000fe400078e0049 */
[----:B------:R-:W-:-:S04]  /*7540*/  IMAD.WIDE R144, R176, 0x2, R144 ;  /* 0x00000002b0907825 */ /* 0x000fc800078e0290 */
[----:B------:R-:W-:Y:S01]  /*7550*/  IMAD.WIDE R148, R176, 0x2, R148 ;  /* 0x00000002b0947825 */ /* 0x000fe200078e0294 */
[----:B------:R-:W-:-:S03]  /*7560*/  MOV R62, R144 ;  /* 0x00000090003e7202 */ /* 0x000fc60000000f00 */
        /* <DEDUP_REMOVED lines=41> */
[----:B------:R-:W-:-:S02]  /*7800*/  IMAD.MOV.U32 R147, RZ, RZ, R91 ;  /* 0x000000ffff937224 */ /* 0x000fc400078e005b */
        /* <DEDUP_REMOVED lines=18> */
[----:B------:R-:W-:-:S04]  /*7930*/  IMAD.WIDE R146, R176, 0x2, R146 ;  /* 0x00000002b0927825 */ /* 0x000fc800078e0292 */
[----:B------:R-:W-:Y:S02]  /*7940*/  IMAD.MOV.U32 R120, RZ, RZ, R144 ;  /* 0x000000ffff787224 */ /* 0x000fe400078e0090 */
[----:B------:R-:W-:Y:S02]  /*7950*/  IMAD.MOV.U32 R93, RZ, RZ, R145 ;  /* 0x000000ffff5d7224 */ /* 0x000fe400078e0091 */
[----:B------:R-:W-:Y:S02]  /*7960*/  IMAD.MOV.U32 R78, RZ, RZ, R148 ;  /* 0x000000ffff4e7224 */ /* 0x000fe400078e0094 */
[----:B------:R-:W-:Y:S02]  /*7970*/  IMAD.MOV.U32 R83, RZ, RZ, R149 ;  /* 0x000000ffff537224 */ /* 0x000fe400078e0095 */
[----:B------:R-:W-:-:S04]  /*7980*/  IMAD.WIDE R144, R176, 0x2, R98 ;  /* 0x00000002b0907825 */ /* 0x000fc800078e0262 */
[----:B------:R-:W-:Y:S02]  /*7990*/  IMAD.MOV.U32 R148, RZ, RZ, R84 ;  /* 0x000000ffff947224 */ /* 0x000fe400078e0054 */
[----:B------:R-:W-:Y:S02]  /*79a0*/  IMAD.MOV.U32 R149, RZ, RZ, R89 ;  /* 0x000000ffff957224 */ /* 0x000fe400078e0059 */
[----:B------:R-:W-:Y:S02]  /*79b0*/  IMAD.MOV.U32 R98, RZ, RZ, R146 ;  /* 0x000000ffff627224 */ /* 0x000fe400078e0092 */
[----:B------:R-:W-:Y:S02]  /*79c0*/  IMAD.MOV.U32 R97, RZ, RZ, R147 ;  /* 0x000000ffff617224 */ /* 0x000fe400078e0093 */
[----:B------:R-:W-:Y:S02]  /*79d0*/  IMAD.MOV.U32 R146, RZ, RZ, R104 ;  /* 0x000000ffff927224 */ /* 0x000fe400078e0068 */
[----:B------:R-:W-:Y:S01]  /*79e0*/  IMAD.MOV.U32 R147, RZ, RZ, R103 ;  /* 0x000000ffff937224 */ /* 0x000fe200078e0067 */
[----:B------:R-:W-:Y:S01]  /*79f0*/  MOV R104, R96 ;  /* 0x0000006000687202 */ /* 0x000fe20000000f00 */
[----:B------:R-:W-:Y:S01]  /*7a00*/  IMAD.WIDE R148, R176, 0x2, R148 ;  /* 0x00000002b0947825 */ /* 0x000fe200078e0294 */
[----:B------:R-:W-:-:S03]  /*7a10*/  UIADD3.64 UR38, UR10, 0x404, URZ ;  /* 0x000004040a267897 */ /* 0x000fc6000fffe03f */
[----:B------:R-:W-:-:S04]  /*7a20*/  IMAD.WIDE R146, R176, 0x2, R146 ;  /* 0x00000002b0927825 */ /* 0x000fc800078e0292 */
[----:B------:R-:W-:Y:S02]  /*7a30*/  IMAD.MOV.U32 R92, RZ, RZ, R144 ;  /* 0x000000ffff5c7224 */ /* 0x000fe400078e0090 */
[----:B------:R-:W-:Y:S01]  /*7a40*/  IMAD.MOV.U32 R99, RZ, RZ, R145 ;  /* 0x000000ffff637224 */ /* 0x000fe200078e0091 */
[----:B------:R-:W-:Y:S01]  /*7a50*/  HGMMA.64x64x16.F32 R24, gdesc[UR36].tnspA, R24, gsb0 ;  /* 0x20e00000241879f0 */ /* 0x000fe20008000818 */
[----:B------:R-:W-:Y:S01]  /*7a60*/  IMAD.MOV.U32 R84, RZ, RZ, R148 ;  /* 0x000000ffff547224 */ /* 0x000fe200078e0094 */
[----:B------:R-:W-:Y:S01]  /*7a70*/  MOV R148, R90 ;  /* 0x0000005a00947202 */ /* 0x000fe20000000f00 */
        /* <DEDUP_REMOVED lines=8> */
[----:B------:R-:W-:-:S04]  /*7b00*/  IMAD.WIDE R148, R176, 0x2, R148 ;  /* 0x00000002b0947825 */ /* 0x000fc800078e0294 */
[----:B------:R-:W-:-:S04]  /*7b10*/  IMAD.WIDE R146, R176, 0x2, R146 ;  /* 0x00000002b0927825 */ /* 0x000fc800078e0292 */
[----:B------:R-:W-:Y:S02]  /*7b20*/  IMAD.MOV.U32 R96, RZ, RZ, R144 ;  /* 0x000000ffff607224 */ /* 0x000fe400078e0090 */
[----:B------:R-:W-:Y:S02]  /*7b30*/  IMAD.MOV.U32 R105, RZ, RZ, R145 ;  /* 0x000000ffff697224 */ /* 0x000fe400078e0091 */
        /* <DEDUP_REMOVED lines=8> */
[----:B------:R-:W-:Y:S02]  /*7bc0*/  IMAD.MOV.U32 R148, RZ, RZ, R130 ;  /* 0x000000ffff947224 */ /* 0x000fe400078e0082 */
[----:B------:R-:W-:-:S04]  /*7bd0*/  IMAD.WIDE R146, R176, 0x2, R146 ;  /* 0x00000002b0927825 */ /* 0x000fc800078e0292 */
[----:B------:R-:W-:Y:S02]  /*7be0*/  IMAD.MOV.U32 R116, RZ, RZ, R108 ;  /* 0x000000ffff747224 */ /* 0x000fe400078e006c */
[----:B------:R-:W-:Y:S01]  /*7bf0*/  IMAD.WIDE R148, R176, 0x2, R148 ;  /* 0x00000002b0947825 */ /* 0x000fe200078e0294 */
[----:B------:R-:W-:-:S03]  /*7c00*/  MOV R115, R147 ;  /* 0x0000009300737202 */ /* 0x000fc60000000f00 */
        /* <DEDUP_REMOVED lines=37> */
[----:B------:R-:W-:Y:S01]  /*7e60*/  IMAD.MOV.U32 R147, RZ, RZ, R133 ;  /* 0x000000ffff937224 */ /* 0x000fe200078e0085 */
[----:B------:R-:W-:Y:S01]  /*7e70*/  MOV R134, R126 ;  /* 0x0000007e00867202 */ /* 0x000fe20000000f00 */
[----:B------:R-:W-:-:S04]  /*7e80*/  IMAD.WIDE R144, R176, 0x2, R144 ;  /* 0x00000002b0907825 */ /* 0x000fc800078e0290 */
[----:B------:R-:W-:-:S04]  /*7e90*/  IMAD.WIDE R148, R176, 0x2, R148 ;  /* 0x00000002b0947825 */ /* 0x000fc800078e0294 */
        /* <DEDUP_REMOVED lines=14> */
[----:B------:R-:W-:-:S04]  /*7f80*/  IMAD.WIDE R146, R176, 0x2, R146 ;  /* 0x00000002b0927825 */ /* 0x000fc800078e0292 */
        /* <DEDUP_REMOVED lines=20> */
[----:B------:R-:W-:Y:S02]  /*80d0*/  VIADD R174, R174, 0xffffffff ;  /* 0xffffffffaeae7836 */ /* 0x000fe40000000000 */
[----:B------:R-:W-:Y:S02]  /*80e0*/  IMAD.MOV.U32 R124, RZ, RZ, R148 ;  /* 0x000000ffff7c7224 */ /* 0x000fe400078e0094 */
[----:B------:R-:W-:Y:S02]  /*80f0*/  IMAD.MOV.U32 R131, RZ, RZ, R149 ;  /* 0x000000ffff837224 */ /* 0x000fe400078e0095 */
[----:B------:R-:W-:Y:S02]  /*8100*/  IMAD.MOV.U32 R151, RZ, RZ, R147 ;  /* 0x000000ffff977224 */ /* 0x000fe400078e0093 */
[----:B------:R-:W-:-:S02]  /*8110*/  IMAD.MOV.U32 R146, RZ, RZ, R162 ;  /* 0x000000ffff927224 */ /* 0x000fc400078e00a2 */
[----:B------:R-:W-:Y:S02]  /*8120*/  IMAD.MOV.U32 R148, RZ, RZ, R136 ;  /* 0x000000ffff947224 */ /* 0x000fe400078e0088 */
[----:B------:R-:W-:Y:S02]  /*8130*/  IMAD.MOV.U32 R149, RZ, RZ, R141 ;  /* 0x000000ffff957224 */ /* 0x000fe400078e008d */
[----:B------:R-:W-:Y:S02]  /*8140*/  IMAD.MOV.U32 R147, RZ, RZ, R165 ;  /* 0x000000ffff937224 */ /* 0x000fe400078e00a5 */
[----:B------:R-:W-:Y:S01]  /*8150*/  IMAD.MOV.U32 R162, RZ, RZ, R152 ;  /* 0x000000ffffa27224 */ /* 0x000fe200078e0098 */
[----:B------:R-:W-:Y:S01]  /*8160*/  MOV R159, R145 ;  /* 0x00000091009f7202 */ /* 0x000fe20000000f00 */
[----:B------:R-:W-:Y:S01]  /*8170*/  IMAD.MOV.U32 R138, RZ, RZ, R144 ;  /* 0x000000ffff8a7224 */ /* 0x000fe200078e0090 */
[----:B------:R-:W-:Y:S01]  /*8180*/  ISETP.NE.U32.AND P0, PT, R174, RZ, PT ;  /* 0x000000ffae00720c */ /* 0x000fe20003f05070 */
        /* <DEDUP_REMOVED lines=15> */
[C---:B------:R-:W-:Y:S01]  /*8280*/  IMAD.WIDE R148, R176.reuse, 0x2, R148 ;  /* 0x00000002b0947825 */ /* 0x040fe200078e0294 */
[----:B------:R-:W-:Y:S01]  /*8290*/  UIADD3 UR6, UR6, -0x80, URZ ;  /* 0xffffff8006067890 */ /* 0x000fe2000fffe03f */
[----:B------:R-:W-:Y:S02]  /*82a0*/  WARPGROUP.DEPBAR.LE gsb0, 0x0 ;  /* 0x00008000000079c5 */ /* 0x000fe40000010000 */
[----:B------:R-:W-:-:S04]  /*82b0*/  IMAD.WIDE R146, R176, 0x2, R146 ;  /* 0x00000002b0927825 */ /* 0x000fc800078e0292 */
[----:B------:R-:W-:-:S04]  /*82c0*/  IMAD.WIDE R144, R176, 0x2, R144 ;  /* 0x00000002b0907825 */ /* 0x000fc800078e0290 */
[----:B------:R-:W-:Y:S01]  /*82d0*/  IMAD.WIDE R142, R181, 0x2, R142 ;  /* 0x00000002b58e7825 */ /* 0x000fe200078e028e */
[----:B------:R-:W-:Y:S02]  /*82e0*/  MOV R150, R148 ;  /* 0x0000009400967202 */ /* 0x000fe40000000f00 */
[----:B------:R-:W-:Y:S01]  /*82f0*/  MOV R164, R146 ;  /* 0x0000009200a47202 */ /* 0x000fe20000000f00 */
[----:B------:R-:W-:Y:S02]  /*8300*/  IMAD.MOV.U32 R170, RZ, RZ, R144 ;  /* 0x000000ffffaa7224 */ /* 0x000fe400078e0090 */
[----:B------:R-:W-:Y:S02]  /*8310*/  IMAD.MOV.U32 R175, RZ, RZ, R145 ;  /* 0x000000ffffaf7224 */ /* 0x000fe400078e0091 */
[----:B------:R-:W-:-:S04]  /*8320*/  IMAD.WIDE R6, R176, 0x2, R6 ;  /* 0x00000002b0067825 */ /* 0x000fc800078e0206 */
[----:B------:R-:W-:-:S04]  /*8330*/  IMAD.WIDE R166, R176, 0x2, R166 ;  /* 0x00000002b0a67825 */ /* 0x000fc800078e02a6 */
[----:B------:R-:W-:Y:S02]  /*8340*/  IMAD.MOV.U32 R153, RZ, RZ, R149 ;  /* 0x000000ffff997224 */ /* 0x000fe400078e0095 */
[----:B------:R-:W-:-:S04]  /*8350*/  IMAD.WIDE R156, R176, 0x2, R156 ;  /* 0x00000002b09c7825 */ /* 0x000fc800078e029c */
[----:B------:R-:W-:-:S04]  /*8360*/  IMAD.WIDE R160, R176, 0x2, R160 ;  /* 0x00000002b0a07825 */ /* 0x000fc800078e02a0 */
[----:B------:R-:W-:Y:S02]  /*8370*/  IMAD.MOV.U32 R169, RZ, RZ, R147 ;  /* 0x000000ffffa97224 */ /* 0x000fe400078e0093 */
[----:B------:R-:W-:Y:S02]  /*8380*/  IMAD.MOV.U32 R144, RZ, RZ, R142 ;  /* 0x000000ffff907224 */ /* 0x000fe400078e008e */
[----:B------:R-:W-:Y:S01]  /*8390*/  IMAD.MOV.U32 R145, RZ, RZ, R143 ;  /* 0x000000ffff917224 */ /* 0x000fe200078e008f */
[----:B----4-:R-:W-:Y:S06]  /*83a0*/  @P0 BRA `(.L_x_1) ;  /* 0xffffffc400d80947 */ /* 0x010fec000383ffff */
[----:B------:R-:W-:Y:S02]  /*83b0*/  F2FP.F16.F32.PACK_AB R16, R31, R27 ;  /* 0x0000001b1f10723e */ /* 0x000fe400000000ff */
[----:B------:R-:W-:Y:S02]  /*83c0*/  F2FP.F16.F32.PACK_AB R12, R30, R26 ;  /* 0x0000001a1e0c723e */ /* 0x000fe400000000ff */
[----:B------:R-:W-:Y:S02]  /*83d0*/  F2FP.F16.F32.PACK_AB R8, R29, R25 ;  /* 0x000000191d08723e */ /* 0x000fe400000000ff */
[----:B------:R-:W-:Y:S02]  /*83e0*/  F2FP.F16.F32.PACK_AB R19, R55, R51 ;  /* 0x000000333713723e */ /* 0x000fe400000000ff */
[----:B------:R-:W-:Y:S02]  /*83f0*/  F2FP.F16.F32.PACK_AB R18, R47, R43 ;  /* 0x0000002b2f12723e */ /* 0x000fe400000000ff */
[----:B------:R-:W-:-:S02]  /*8400*/  F2FP.F16.F32.PACK_AB R17, R39, R35 ;  /* 0x000000232711723e */ /* 0x000fc400000000ff */
        /* <DEDUP_REMOVED lines=9> */
[----:B------:R-:W-:-:S07]  /*84a0*/  F2FP.F16.F32.PACK_AB R24, R28, R24 ;  /* 0x000000181c18723e */ /* 0x000fce00000000ff */
.L_x_0:
[C---:B------:R-:W-:Y:S01]  /*84b0*/  LOP3.LUT R4, R0.reuse, 0x80, RZ, 0xc0, !PT ;  /* 0x0000008000047812 */ /* 0x040fe200078ec0ff */
[----:B------:R-:W-:Y:S01]  /*84c0*/  BAR.SYNC.DEFER_BLOCKING 0x0 ;  /* 0x0000000000007b1d */ /* 0x000fe20000010000 */
[C---:B------:R-:W-:Y:S01]  /*84d0*/  IMAD.SHL.U32 R5, R0.reuse, 0x200, RZ ;  /* 0x0000020000057824 */ /* 0x040fe200078e00ff */
[----:B------:R-:W-:Y:S01]  /*84e0*/  SHF.R.U32.HI R50, RZ, 0x6, R0 ;  /* 0x00000006ff327819 */ /* 0x000fe20000011600 */
[----:B------:R-:W-:Y:S01]  /*84f0*/  IMAD.SHL.U32 R6, R0, 0x4, RZ ;  /* 0x0000000400067824 */ /* 0x000fe200078e00ff */
[----:B------:R-:W-:Y:S01]  /*8500*/  R2UR UR4, R4 ;  /* 0x00000000040472ca */ /* 0x000fe200000e0000 */
[----:B------:R-:W-:Y:S01]  /*8510*/  IMAD.SHL.U32 R4, R0, 0x8, RZ ;  /* 0x0000000800047824 */ /* 0x000fe200078e00ff */
[----:B------:R-:W-:Y:S01]  /*8520*/  LOP3.LUT R5, R5, 0x3000, RZ, 0xc0, !PT ;  /* 0x0000300005057812 */ /* 0x000fe200078ec0ff */
[----:B------:R-:W-:Y:S01]  /*8530*/  ULDC.64 UR10, c[0x0][0x228] ;  /* 0x00008a00000a7ab9 */ /* 0x000fe20000000a00 */
[----:B------:R-:W-:Y:S01]  /*8540*/  ULDC UR7, c[0x0][0x244] ;  /* 0x0000910000077ab9 */ /* 0x000fe20000000800 */
[C---:B------:R-:W-:Y:S01]  /*8550*/  ISETP.GE.AND P0, PT, R2.reuse, UR10, PT ;  /* 0x0000000a02007c0c */ /* 0x040fe2000bf06270 */
[----:B------:R-:W-:Y:S01]  /*8560*/  IMAD R2, R2, UR7, RZ ;  /* 0x0000000702027c24 */ /* 0x000fe2000f8e02ff */
[----:B------:R-:W-:Y:S01]  /*8570*/  LOP3.LUT R7, R4, 0x300, RZ, 0xc0, !PT ;  /* 0x0000030004077812 */ /* 0x000fe200078ec0ff */
[----:B------:R-:W-:Y:S01]  /*8580*/  IMAD.SHL.U32 R4, R0, 0x20, RZ ;  /* 0x0000002000047824 */ /* 0x000fe200078e00ff */
[----:B------:R-:W-:Y:S01]  /*8590*/  SGXT.U32 R50, R50, 0x2 ;  /* 0x000000023232781a */ /* 0x000fe20000000000 */
[----:B------:R-:W-:Y:S01]  /*85a0*/  ULDC.64 UR8, c[0x0][0x220] ;  /* 0x0000880000087ab9 */ /* 0x000fe20000000a00 */
[----:B------:R-:W-:Y:S01]  /*85b0*/  LOP3.LUT R6, R7, 0x70, R6, 0xf8, !PT ;  /* 0x0000007007067812 */ /* 0x000fe200078ef806 */
[C---:B------:R-:W-:Y:S01]  /*85c0*/  IMAD.SHL.U32 R7, R0.reuse, 0x800, RZ ;  /* 0x0000080000077824 */ /* 0x040fe200078e00ff */
[----:B------:R-:W-:Y:S01]  /*85d0*/  LOP3.LUT R5, R5, 0x60, R4, 0xf8, !PT ;  /* 0x0000006005057812 */ /* 0x000fe200078ef804 */
[----:B------:R-:W-:Y:S01]  /*85e0*/  ULEA UR6, UR4, UR5, 0x4 ;  /* 0x0000000504067291 */ /* 0x000fe2000f8e203f */
[----:B------:R-:W-:Y:S01]  /*85f0*/  LOP3.LUT R4, R0, 0x7f, RZ, 0xc0, !PT ;  /* 0x0000007f00047812 */ /* 0x000fe200078ec0ff */
[----:B------:R-:W-:Y:S01]  /*8600*/  USHF.R.U32.HI UR4, URZ, 0x2, UR4 ;  /* 0x000000023f047899 */ /* 0x000fe20008011604 */
[----:B------:R-:W-:-:S02]  /*8610*/  LOP3.LUT R5, R5, R6, RZ, 0x3c, !PT ;  /* 0x0000000605057212 */ /* 0x000fc400078e3cff */
[----:B------:R-:W-:Y:S02]  /*8620*/  LOP3.LUT R7, R7, 0x3000, RZ, 0xc0, !PT ;  /* 0x0000300007077812 */ /* 0x000fe400078ec0ff */
[----:B------:R-:W-:Y:S02]  /*8630*/  LEA R46, P1, R2, UR8, 0x1 ;  /* 0x00000008022e7c11 */ /* 0x000fe4000f8208ff */
[----:B------:R0:W-:Y:S01]  /*8640*/  STS.128 [R5+UR6], R24 ;  /* 0x0000001805007988 */ /* 0x0001e20008000c06 */
[----:B------:R-:W-:Y:S01]  /*8650*/  IMAD R7, R4, 0x10, R7 ;  /* 0x0000001004077824 */ /* 0x000fe200078e0207 */
[----:B------:R-:W-:Y:S02]  /*8660*/  LEA.HI.X.SX32 R48, R2, UR9, 0x1, P1 ;  /* 0x0000000902307c11 */ /* 0x000fe400088f0eff */
[----:B------:R-:W-:Y:S01]  /*8670*/  STS.128 [R5+UR6+0x400], R8 ;  /* 0x0004000805007988 */ /* 0x000fe20008000c06 */
[----:B------:R-:W-:Y:S02]  /*8680*/  LOP3.LUT R2, R3, 0x4, R50, 0xfe, !PT ;  /* 0x0000000403027812 */ /* 0x000fe400078efe32 */
[----:B------:R-:W-:Y:S01]  /*8690*/  LOP3.LUT R44, R7, UR4, RZ, 0x3c, !PT ;  /* 0x00000004072c7c12 */ /* 0x000fe2000f8e3cff */
[----:B------:R1:W-:Y:S01]  /*86a0*/  STS.128 [R5+UR6+0x80], R12 ;  /* 0x0000800c05007988 */ /* 0x0003e20008000c06 */
[----:B------:R-:W-:Y:S01]  /*86b0*/  ULDC UR4, c[0x0][0x248] ;  /* 0x0000920000047ab9 */ /* 0x000fe20000000800 */
[----:B------:R-:W-:-:S02]  /*86c0*/  ISETP.LT.AND P4, PT, R2, UR11, !P0 ;  /* 0x0000000b02007c0c */ /* 0x000fc4000c781270 */
[----:B------:R2:W-:Y:S01]  /*86d0*/  STS.128 [R5+UR6+0x480], R16 ;  /* 0x0004801005007988 */ /* 0x0005e20008000c06 */
[----:B------:R-:W-:Y:S02]  /*86e0*/  LOP3.LUT R45, R44, 0x40, RZ, 0x3c, !PT ;  /* 0x000000402c2d7812 */ /* 0x000fe400078e3cff */
[C-C-:B------:R-:W-:Y:S01]  /*86f0*/  LOP3.LUT R0, R3.reuse, 0x7c, R50.reuse, 0xfe, !PT ;  /* 0x0000007c03007812 */ /* 0x140fe200078efe32 */
[----:B------:R-:W-:Y:S01]  /*8700*/  BAR.SYNC.DEFER_BLOCKING 0x0 ;  /* 0x0000000000007b1d */ /* 0x000fe20000010000 */
[C-C-:B------:R-:W-:Y:S02]  /*8710*/  LOP3.LUT R22, R3.reuse, 0x78, R50.reuse, 0xfe, !PT ;  /* 0x0000007803167812 */ /* 0x140fe400078efe32 */
[C-C-:B------:R-:W-:Y:S02]  /*8720*/  LOP3.LUT R23, R3.reuse, 0x74, R50.reuse, 0xfe, !PT ;  /* 0x0000007403177812 */ /* 0x140fe400078efe32 */
[C-C-:B0-----:R-:W-:Y:S02]  /*8730*/  LOP3.LUT R24, R3.reuse, 0x70, R50.reuse, 0xfe, !PT ;  /* 0x0000007003187812 */ /* 0x141fe400078efe32 */
[C---:B------:R-:W-:Y:S01]  /*8740*/  LOP3.LUT R25, R3.reuse, 0x6c, R50, 0xfe, !PT ;  /* 0x0000006c03197812 */ /* 0x040fe200078efe32 */
[----:B-1----:R-:W-:Y:S01]  /*8750*/  IMAD R15, R2, UR4, RZ ;  /* 0x00000004020f7c24 */ /* 0x002fe2000f8e02ff */
[----:B------:R-:W-:-:S02]  /*8760*/  LOP3.LUT R12, R3, R50, RZ, 0xfc, !PT ;  /* 0x00000032030c7212 */ /* 0x000fc400078efcff */
[C-C-:B------:R-:W-:Y:S02]  /*8770*/  LOP3.LUT R26, R3.reuse, 0x68, R50.reuse, 0xfe, !PT ;  /* 0x00000068031a7812 */ /* 0x140fe400078efe32 */
[C---:B------:R-:W-:Y:S01]  /*8780*/  ISETP.LT.AND P1, PT, R12.reuse, UR11, !P0 ;  /* 0x0000000b0c007c0c */ /* 0x040fe2000c721270 */
[----:B------:R-:W-:Y:S01]  /*8790*/  IMAD R13, R12, UR4, RZ ;  /* 0x000000040c0d7c24 */ /* 0x000fe2000f8e02ff */
[C-C-:B------:R-:W-:Y:S02]  /*87a0*/  LOP3.LUT R27, R3.reuse, 0x64, R50.reuse, 0xfe, !PT ;  /* 0x00000064031b7812 */ /* 0x140fe400078efe32 */
[--C-:B------:R-:W-:Y:S02]  /*87b0*/  LOP3.LUT R28, R3, 0x60, R50.reuse, 0xfe, !PT ;  /* 0x00000060031c7812 */ /* 0x100fe400078efe32 */
[----:B------:R-:W-:Y:S02]  /*87c0*/  LEA R12, P2, R13, R46, 0x1 ;  /* 0x0000002e0d0c7211 */ /* 0x000fe400078408ff */
[----:B------:R-:W-:-:S02]  /*87d0*/  LOP3.LUT R29, R3, 0x5c, R50, 0xfe, !PT ;  /* 0x0000005c031d7812 */ /* 0x000fc400078efe32 */
[----:B------:R-:W-:Y:S01]  /*87e0*/  LEA.HI.X.SX32 R13, R13, R48, 0x1, P2 ;  /* 0x000000300d0d7211 */ /* 0x000fe200010f0eff */
[----:B------:R-:W0:Y:S01]  /*87f0*/  LDS.128 R8, [R44+UR5] ;  /* 0x000000052c087984 */ /* 0x000e220008000c00 */
[C-C-:B------:R-:W-:Y:S02]  /*8800*/  LOP3.LUT R30, R3.reuse, 0x58, R50.reuse, 0xfe, !PT ;  /* 0x00000058031e7812 */ /* 0x140fe400078efe32 */
[C-C-:B------:R-:W-:Y:S01]  /*8810*/  LOP3.LUT R31, R3.reuse, 0x54, R50.reuse, 0xfe, !PT ;  /* 0x00000054031f7812 */ /* 0x140fe200078efe32 */
[----:B------:R-:W1:Y:S01]  /*8820*/  LDS.128 R4, [R45+UR5] ;  /* 0x000000052d047984 */ /* 0x000e620008000c00 */
[C-C-:B------:R-:W-:Y:S02]  /*8830*/  LOP3.LUT R32, R3.reuse, 0x50, R50.reuse, 0xfe, !PT ;  /* 0x0000005003207812 */ /* 0x140fe400078efe32 */
[C-C-:B------:R-:W-:Y:S02]  /*8840*/  LOP3.LUT R33, R3.reuse, 0x4c, R50.reuse, 0xfe, !PT ;  /* 0x0000004c03217812 */ /* 0x140fe400078efe32 */
[----:B------:R-:W-:-:S02]  /*8850*/  LOP3.LUT R34, R3, 0x48, R50, 0xfe, !PT ;  /* 0x0000004803227812 */ /* 0x000fc400078efe32 */
[C-C-:B------:R-:W-:Y:S02]  /*8860*/  LOP3.LUT R35, R3.reuse, 0x44, R50.reuse, 0xfe, !PT ;  /* 0x0000004403237812 */ /* 0x140fe400078efe32 */
[C-C-:B------:R-:W-:Y:S02]  /*8870*/  LOP3.LUT R36, R3.reuse, 0x40, R50.reuse, 0xfe, !PT ;  /* 0x0000004003247812 */ /* 0x140fe400078efe32 */
[C-C-:B------:R-:W-:Y:S02]  /*8880*/  LOP3.LUT R37, R3.reuse, 0x3c, R50.reuse, 0xfe, !PT ;  /* 0x0000003c03257812 */ /* 0x140fe400078efe32 */
[C-C-:B------:R-:W-:Y:S02]  /*8890*/  LOP3.LUT R38, R3.reuse, 0x38, R50.reuse, 0xfe, !PT ;  /* 0x0000003803267812 */ /* 0x140fe400078efe32 */
[C-C-:B--2---:R-:W-:Y:S02]  /*88a0*/  LOP3.LUT R18, R3.reuse, 0x34, R50.reuse, 0xfe, !PT ;  /* 0x0000003403127812 */ /* 0x144fe400078efe32 */
[----:B------:R-:W-:-:S02]  /*88b0*/  LOP3.LUT R19, R3, 0x30, R50, 0xfe, !PT ;  /* 0x0000003003137812 */ /* 0x000fc400078efe32 */
[C-C-:B------:R-:W-:Y:S02]  /*88c0*/  LOP3.LUT R20, R3.reuse, 0x2c, R50.reuse, 0xfe, !PT ;  /* 0x0000002c03147812 */ /* 0x140fe400078efe32 */
[C-C-:B------:R-:W-:Y:S02]  /*88d0*/  LOP3.LUT R21, R3.reuse, 0x28, R50.reuse, 0xfe, !PT ;  /* 0x0000002803157812 */ /* 0x140fe400078efe32 */
[C-C-:B------:R-:W-:Y:S02]  /*88e0*/  LOP3.LUT R39, R3.reuse, 0x24, R50.reuse, 0xfe, !PT ;  /* 0x0000002403277812 */ /* 0x140fe400078efe32 */
[C-C-:B------:R-:W-:Y:S02]  /*88f0*/  LOP3.LUT R40, R3.reuse, 0x20, R50.reuse, 0xfe, !PT ;  /* 0x0000002003287812 */ /* 0x140fe400078efe32 */
[C-C-:B------:R-:W-:Y:S02]  /*8900*/  LOP3.LUT R41, R3.reuse, 0x1c, R50.reuse, 0xfe, !PT ;  /* 0x0000001c03297812 */ /* 0x140fe400078efe32 */
[----:B------:R-:W-:-:S02]  /*8910*/  LOP3.LUT R42, R3, 0x18, R50, 0xfe, !PT ;  /* 0x00000018032a7812 */ /* 0x000fc400078efe32 */
[C-C-:B------:R-:W-:Y:S02]  /*8920*/  LOP3.LUT R16, R3.reuse, 0x14, R50.reuse, 0xfe, !PT ;  /* 0x0000001403107812 */ /* 0x140fe400078efe32 */
[C-C-:B------:R-:W-:Y:S02]  /*8930*/  LOP3.LUT R2, R3.reuse, 0x10, R50.reuse, 0xfe, !PT ;  /* 0x0000001003027812 */ /* 0x140fe400078efe32 */
[--C-:B------:R-:W-:Y:S01]  /*8940*/  LOP3.LUT R17, R3, 0xc, R50.reuse, 0xfe, !PT ;  /* 0x0000000c03117812 */ /* 0x100fe200078efe32 */
[----:B0-----:R0:W-:Y:S01]  /*8950*/  @P1 STG.E.U16 desc[UR40][R12.64], R8 ;  /* 0x000000080c001986 */ /* 0x0011e2000c101528 */
[----:B------:R-:W-:Y:S01]  /*8960*/  LEA R14, P3, R15, R46, 0x1 ;  /* 0x0000002e0f0e7211 */ /* 0x000fe200078608ff */
[----:B------:R-:W-:Y:S01]  /*8970*/  IMAD R43, R2, UR4, RZ ;  /* 0x00000004022b7c24 */ /* 0x000fe2000f8e02ff */
[----:B------:R-:W-:Y:S02]  /*8980*/  LOP3.LUT R3, R3, 0x8, R50, 0xfe, !PT ;  /* 0x0000000803037812 */ /* 0x000fe400078efe32 */
[----:B------:R-:W-:-:S02]  /*8990*/  LEA.HI.X.SX32 R15, R15, R48, 0x1, P3 ;  /* 0x000000300f0f7211 */ /* 0x000fc400018f0eff */
[C---:B------:R-:W-:Y:S01]  /*89a0*/  ISETP.LT.AND P1, PT, R3.reuse, UR11, !P0 ;  /* 0x0000000b03007c0c */ /* 0x040fe2000c721270 */
[----:B------:R-:W-:Y:S01]  /*89b0*/  IMAD R3, R3, UR4, RZ ;  /* 0x0000000403037c24 */ /* 0x000fe2000f8e02ff */
[C---:B------:R-:W-:Y:S01]  /*89c0*/  ISETP.LT.AND P3, PT, R17.reuse, UR11, !P0 ;  /* 0x0000000b11007c0c */ /* 0x040fe2000c761270 */
[----:B------:R-:W-:Y:S01]  /*89d0*/  IMAD R17, R17, UR4, RZ ;  /* 0x0000000411117c24 */ /* 0x000fe2000f8e02ff */
[----:B------:R-:W-:Y:S01]  /*89e0*/  ISETP.LT.AND P2, PT, R2, UR11, !P0 ;  /* 0x0000000b02007c0c */ /* 0x000fe2000c741270 */
[----:B-1----:R1:W-:Y:S01]  /*89f0*/  @P4 STG.E.U16 desc[UR40][R14.64], R4 ;  /* 0x000000040e004986 */ /* 0x0023e2000c101528 */
[----:B------:R-:W-:Y:S01]  /*8a00*/  PRMT R47, R8, 0x7632, R47 ;  /* 0x00007632082f7816 */ /* 0x000fe2000000002f */
[----:B0-----:R-:W-:Y:S01]  /*8a10*/  IMAD R8, R16, UR4, RZ ;  /* 0x0000000410087c24 */ /* 0x001fe2000f8e02ff */
[-C--:B------:R-:W-:Y:S02]  /*8a20*/  LEA R2, P6, R3, R46.reuse, 0x1 ;  /* 0x0000002e03027211 */ /* 0x080fe400078c08ff */
[----:B------:R-:W-:-:S02]  /*8a30*/  LEA R12, P5, R17, R46, 0x1 ;  /* 0x0000002e110c7211 */ /* 0x000fc400078a08ff */
[----:B------:R-:W-:Y:S02]  /*8a40*/  ISETP.LT.AND P4, PT, R16, UR11, !P0 ;  /* 0x0000000b10007c0c */ /* 0x000fe4000c781270 */
[-C--:B------:R-:W-:Y:S02]  /*8a50*/  LEA.HI.X.SX32 R3, R3, R48.reuse, 0x1, P6 ;  /* 0x0000003003037211 */ /* 0x080fe400030f0eff */
[----:B------:R-:W-:Y:S02]  /*8a60*/  LEA.HI.X.SX32 R13, R17, R48, 0x1, P5 ;  /* 0x00000030110d7211 */ /* 0x000fe400028f0eff */
[-C--:B-1----:R-:W-:Y:S01]  /*8a70*/  LEA R14, P6, R43, R46.reuse, 0x1 ;  /* 0x0000002e2b0e7211 */ /* 0x082fe200078c08ff */
[----:B------:R0:W-:Y:S01]  /*8a80*/  @P1 STG.E.U16 desc[UR40][R2.64], R47 ;  /* 0x0000002f02001986 */ /* 0x0001e2000c101528 */
[----:B------:R-:W-:Y:S02]  /*8a90*/  PRMT R4, R4, 0x7632, R4 ;  /* 0x0000763204047816 */ /* 0x000fe40000000004 */
[----:B------:R-:W-:-:S02]  /*8aa0*/  LEA R16, P5, R8, R46, 0x1 ;  /* 0x0000002e08107211 */ /* 0x000fc400078a08ff */
[-C--:B------:R-:W-:Y:S01]  /*8ab0*/  LEA.HI.X.SX32 R15, R43, R48.reuse, 0x1, P6 ;  /* 0x000000302b0f7211 */ /* 0x080fe200030f0eff */
[----:B------:R1:W-:Y:S01]  /*8ac0*/  @P3 STG.E.U16 desc[UR40][R12.64], R4 ;  /* 0x000000040c003986 */ /* 0x0003e2000c101528 */
[----:B------:R-:W-:Y:S02]  /*8ad0*/  LEA.HI.X.SX32 R17, R8, R48, 0x1, P5 ;  /* 0x0000003008117211 */ /* 0x000fe400028f0eff */
[C---:B------:R-:W-:Y:S01]  /*8ae0*/  ISETP.LT.AND P1, PT, R42.reuse, UR11, !P0 ;  /* 0x0000000b2a007c0c */ /* 0x040fe2000c721270 */
[----:B------:R-:W-:Y:S01]  /*8af0*/  IMAD R42, R42, UR4, RZ ;  /* 0x000000042a2a7c24 */ /* 0x000fe2000f8e02ff */
[C---:B------:R-:W-:Y:S01]  /*8b00*/  ISETP.LT.AND P3, PT, R41.reuse, UR11, !P0 ;  /* 0x0000000b29007c0c */ /* 0x040fe2000c761270 */
[----:B------:R-:W-:Y:S01]  /*8b10*/  IMAD R41, R41, UR4, RZ ;  /* 0x0000000429297c24 */ /* 0x000fe2000f8e02ff */
[----:B------:R2:W-:Y:S01]  /*8b20*/  @P2 STG.E.U16 desc[UR40][R14.64], R9 ;  /* 0x000000090e002986 */ /* 0x0005e2000c101528 */
[C---:B------:R-:W-:Y:S01]  /*8b30*/  ISETP.LT.AND P2, PT, R40.reuse, UR11, !P0 ;  /* 0x0000000b28007c0c */ /* 0x040fe2000c741270 */
[----:B------:R-:W-:Y:S01]  /*8b40*/  IMAD R40, R40, UR4, RZ ;  /* 0x0000000428287c24 */ /* 0x000fe2000f8e02ff */
[-C--:B0-----:R-:W-:Y:S01]  /*8b50*/  LEA R2, P6, R42, R46.reuse, 0x1 ;  /* 0x0000002e2a027211 */ /* 0x081fe200078c08ff */
[----:B------:R0:W-:Y:S01]  /*8b60*/  @P4 STG.E.U16 desc[UR40][R16.64], R5 ;  /* 0x0000000510004986 */ /* 0x0001e2000c101528 */
[C---:B------:R-:W-:Y:S01]  /*8b70*/  ISETP.LT.AND P4, PT, R39.reuse, UR11, !P0 ;  /* 0x0000000b27007c0c */ /* 0x040fe2000c781270 */
[----:B------:R-:W-:Y:S01]  /*8b80*/  IMAD R39, R39, UR4, RZ ;  /* 0x0000000427277c24 */ /* 0x000fe2000f8e02ff */
[----:B-1----:R-:W-:-:S02]  /*8b90*/  LEA R4, P5, R41, R46, 0x1 ;  /* 0x0000002e29047211 */ /* 0x002fc400078a08ff */
[----:B------:R-:W-:Y:S02]  /*8ba0*/  PRMT R13, R9, 0x7632, R13 ;  /* 0x00007632090d7816 */ /* 0x000fe4000000000d */
[----:B------:R-:W-:Y:S02]  /*8bb0*/  LEA.HI.X.SX32 R3, R42, R48, 0x1, P6 ;  /* 0x000000302a037211 */ /* 0x000fe400030f0eff */
[----:B--2---:R-:W-:Y:S02]  /*8bc0*/  PRMT R14, R5, 0x7632, R14 ;  /* 0x00007632050e7816 */ /* 0x004fe4000000000e */
[----:B------:R-:W-:Y:S01]  /*8bd0*/  LEA R8, P6, R40, R46, 0x1 ;  /* 0x0000002e28087211 */ /* 0x000fe200078c08ff */
[----:B------:R1:W-:Y:S01]  /*8be0*/  @P1 STG.E.U16 desc[UR40][R2.64], R13 ;  /* 0x0000000d02001986 */ /* 0x0003e2000c101528 */
[----:B0-----:R-:W-:Y:S02]  /*8bf0*/  LEA.HI.X.SX32 R5, R41, R48, 0x1, P5 ;  /* 0x0000003029057211 */ /* 0x001fe400028f0eff */
[----:B------:R-:W-:-:S02]  /*8c00*/  LEA R12, P5, R39, R46, 0x1 ;  /* 0x0000002e270c7211 */ /* 0x000fc400078a08ff */
[-C--:B------:R-:W-:Y:S01]  /*8c10*/  LEA.HI.X.SX32 R9, R40, R48.reuse, 0x1, P6 ;  /* 0x0000003028097211 */ /* 0x080fe200030f0eff */
[----:B------:R0:W-:Y:S01]  /*8c20*/  @P3 STG.E.U16 desc[UR40][R4.64], R14 ;  /* 0x0000000e04003986 */ /* 0x0001e2000c101528 */
[----:B------:R-:W-:Y:S02]  /*8c30*/  PRMT R40, R10, 0x7632, R40 ;  /* 0x000076320a287816 */ /* 0x000fe40000000028 */
[C---:B------:R-:W-:Y:S01]  /*8c40*/  ISETP.LT.AND P3, PT, R20.reuse, UR11, !P0 ;  /* 0x0000000b14007c0c */ /* 0x040fe2000c761270 */
[----:B------:R2:W-:Y:S01]  /*8c50*/  @P2 STG.E.U16 desc[UR40][R8.64], R10 ;  /* 0x0000000a08002986 */ /* 0x0005e2000c101528 */
[----:B------:R-:W-:Y:S01]  /*8c60*/  IMAD R20, R20, UR4, RZ ;  /* 0x0000000414147c24 */ /* 0x000fe2000f8e02ff */
[----:B-1----:R-:W-:Y:S01]  /*8c70*/  LEA.HI.X.SX32 R13, R39, R48, 0x1, P5 ;  /* 0x00000030270d7211 */ /* 0x002fe200028f0eff */
[C---:B------:R-:W-:Y:S01]  /*8c80*/  IMAD R39, R19.reuse, UR4, RZ ;  /* 0x0000000413277c24 */ /* 0x040fe2000f8e02ff */
[----:B------:R-:W-:Y:S02]  /*8c90*/  ISETP.LT.AND P2, PT, R19, UR11, !P0 ;  /* 0x0000000b13007c0c */ /* 0x000fe4000c741270 */
[----:B------:R-:W-:Y:S01]  /*8ca0*/  ISETP.LT.AND P1, PT, R18, UR11, !P0 ;  /* 0x0000000b12007c0c */ /* 0x000fe2000c721270 */
[----:B------:R1:W-:Y:S01]  /*8cb0*/  @P4 STG.E.U16 desc[UR40][R12.64], R6 ;  /* 0x000000060c004986 */ /* 0x0003e2000c101528 */
[C---:B------:R-:W-:Y:S01]  /*8cc0*/  ISETP.LT.AND P4, PT, R21.reuse, UR11, !P0 ;  /* 0x0000000b15007c0c */ /* 0x040fe2000c781270 */
[----:B------:R-:W-:Y:S01]  /*8cd0*/  IMAD R21, R21, UR4, RZ ;  /* 0x0000000415157c24 */ /* 0x000fe2000f8e02ff */
[----:B0-----:R-:W-:Y:S01]  /*8ce0*/  LEA R4, P5, R20, R46, 0x1 ;  /* 0x0000002e14047211 */ /* 0x001fe200078a08ff */
[----:B------:R-:W0:Y:S01]  /*8cf0*/  LDS.128 R12, [R44+UR5+0x800] ;  /* 0x000800052c0c7984 */ /* 0x000e220008000c00 */
[----:B--2---:R-:W-:-:S02]  /*8d00*/  IMAD R10, R18, UR4, RZ ;  /* 0x00000004120a7c24 */ /* 0x004fc4000f8e02ff */
[C---:B------:R-:W-:Y:S01]  /*8d10*/  LEA R2, P6, R21.reuse, R46, 0x1 ;  /* 0x0000002e15027211 */ /* 0x040fe200078c08ff */
[----:B------:R-:W2:Y:S01]  /*8d20*/  LDS.128 R16, [R45+UR5+0x800] ;  /* 0x000800052d107984 */ /* 0x000ea20008000c00 */
[-C--:B------:R-:W-:Y:S02]  /*8d30*/  LEA.HI.X.SX32 R5, R20, R48.reuse, 0x1, P5 ;  /* 0x0000003014057211 */ /* 0x080fe400028f0eff */
[----:B------:R-:W-:Y:S02]  /*8d40*/  LEA.HI.X.SX32 R3, R21, R48, 0x1, P6 ;  /* 0x0000003015037211 */ /* 0x000fe400030f0eff */
[-C--:B------:R-:W-:Y:S02]  /*8d50*/  LEA R8, P6, R39, R46.reuse, 0x1 ;  /* 0x0000002e27087211 */ /* 0x080fe400078c08ff */
[----:B------:R-:W-:Y:S01]  /*8d60*/  LEA R20, P5, R10, R46, 0x1 ;  /* 0x0000002e0a147211 */ /* 0x000fe200078a08ff */
[----:B------:R-:W-:Y:S01]  /*8d70*/  @P4 STG.E.U16 desc[UR40][R2.64], R40 ;  /* 0x0000002802004986 */ /* 0x000fe2000c101528 */
[----:B-1----:R-:W-:-:S02]  /*8d80*/  PRMT R6, R6, 0x7632, R6 ;  /* 0x0000763206067816 */ /* 0x002fc40000000006 */
[-C--:B------:R-:W-:Y:S02]  /*8d90*/  LEA.HI.X.SX32 R9, R39, R48.reuse, 0x1, P6 ;  /* 0x0000003027097211 */ /* 0x080fe400030f0eff */
[----:B------:R-:W-:Y:S01]  /*8da0*/  LEA.HI.X.SX32 R21, R10, R48, 0x1, P5 ;  /* 0x000000300a157211 */ /* 0x000fe200028f0eff */
[----:B------:R1:W-:Y:S01]  /*8db0*/  @P3 STG.E.U16 desc[UR40][R4.64], R6 ;  /* 0x0000000604003986 */ /* 0x0003e2000c101528 */
[C---:B------:R-:W-:Y:S01]  /*8dc0*/  ISETP.LT.AND P3, PT, R37.reuse, UR11, !P0 ;  /* 0x0000000b25007c0c */ /* 0x040fe2000c761270 */
[----:B------:R-:W-:Y:S01]  /*8dd0*/  IMAD R37, R37, UR4, RZ ;  /* 0x0000000425257c24 */ /* 0x000fe2000f8e02ff */
[----:B------:R-:W-:Y:S01]  /*8de0*/  ISETP.LT.AND P4, PT, R35, UR11, !P0 ;  /* 0x0000000b23007c0c */ /* 0x000fe2000c781270 */
[----:B------:R3:W-:Y:S01]  /*8df0*/  @P2 STG.E.U16 desc[UR40][R8.64], R11 ;  /* 0x0000000b08002986 */ /* 0x0007e2000c101528 */
[C---:B------:R-:W-:Y:S01]  /*8e00*/  ISETP.LT.AND P2, PT, R36.reuse, UR11, !P0 ;  /* 0x0000000b24007c0c */ /* 0x040fe2000c741270 */
[----:B------:R-:W-:Y:S01]  /*8e10*/  IMAD R36, R36, UR4, RZ ;  /* 0x0000000424247c24 */ /* 0x000fe2000f8e02ff */
[----:B------:R-:W-:Y:S01]  /*8e20*/  PRMT R10, R11, 0x7632, R10 ;  /* 0x000076320b0a7816 */ /* 0x000fe2000000000a */
[----:B------:R4:W-:Y:S01]  /*8e30*/  @P1 STG.E.U16 desc[UR40][R20.64], R7 ;  /* 0x0000000714001986 */ /* 0x0009e2000c101528 */
[C---:B------:R-:W-:Y:S01]  /*8e40*/  ISETP.LT.AND P1, PT, R38.reuse, UR11, !P0 ;  /* 0x0000000b26007c0c */ /* 0x040fe2000c721270 */
[----:B------:R-:W-:-:S02]  /*8e50*/  IMAD R38, R38, UR4, RZ ;  /* 0x0000000426267c24 */ /* 0x000fc4000f8e02ff */
[----:B------:R-:W-:Y:S01]  /*8e60*/  IMAD R35, R35, UR4, RZ ;  /* 0x0000000423237c24 */ /* 0x000fe2000f8e02ff */
[-C--:B-1----:R-:W-:Y:S02]  /*8e70*/  LEA R4, P5, R37, R46.reuse, 0x1 ;  /* 0x0000002e25047211 */ /* 0x082fe400078a08ff */
[C---:B------:R-:W-:Y:S02]  /*8e80*/  LEA R2, P6, R38.reuse, R46, 0x1 ;  /* 0x0000002e26027211 */ /* 0x040fe400078c08ff */
[----:B---3--:R-:W-:Y:S02]  /*8e90*/  PRMT R11, R7, 0x7632, R11 ;  /* 0x00007632070b7816 */ /* 0x008fe4000000000b */
[----:B------:R-:W-:Y:S02]  /*8ea0*/  LEA.HI.X.SX32 R3, R38, R48, 0x1, P6 ;  /* 0x0000003026037211 */ /* 0x000fe400030f0eff */
[----:B------:R-:W-:Y:S02]  /*8eb0*/  LEA R6, P6, R36, R46, 0x1 ;  /* 0x0000002e24067211 */ /* 0x000fe400078c08ff */
[----:B------:R-:W-:Y:S01]  /*8ec0*/  LEA.HI.X.SX32 R5, R37, R48, 0x1, P5 ;  /* 0x0000003025057211 */ /* 0x000fe200028f0eff */
[----:B------:R1:W-:Y:S01]  /*8ed0*/  @P1 STG.E.U16 desc[UR40][R2.64], R10 ;  /* 0x0000000a02001986 */ /* 0x0003e2000c101528 */
[----:B------:R-:W-:-:S02]  /*8ee0*/  LEA R8, P5, R35, R46, 0x1 ;  /* 0x0000002e23087211 */ /* 0x000fc400078a08ff */
[-C--:B----4-:R-:W-:Y:S01]  /*8ef0*/  LEA.HI.X.SX32 R7, R36, R48.reuse, 0x1, P6 ;  /* 0x0000003024077211 */ /* 0x090fe200030f0eff */
[----:B------:R3:W-:Y:S01]  /*8f00*/  @P3 STG.E.U16 desc[UR40][R4.64], R11 ;  /* 0x0000000b04003986 */ /* 0x0007e2000c101528 */
[----:B------:R-:W-:Y:S02]  /*8f10*/  LEA.HI.X.SX32 R9, R35, R48, 0x1, P5 ;  /* 0x0000003023097211 */ /* 0x000fe400028f0eff */
[C---:B------:R-:W-:Y:S01]  /*8f20*/  ISETP.LT.AND P1, PT, R34.reuse, UR11, !P0 ;  /* 0x0000000b22007c0c */ /* 0x040fe2000c721270 */
[----:B------:R-:W-:Y:S01]  /*8f30*/  IMAD R34, R34, UR4, RZ ;  /* 0x0000000422227c24 */ /* 0x000fe2000f8e02ff */
[C---:B------:R-:W-:Y:S01]  /*8f40*/  ISETP.LT.AND P3, PT, R33.reuse, UR11, !P0 ;  /* 0x0000000b21007c0c */ /* 0x040fe2000c761270 */
[----:B------:R-:W-:Y:S01]  /*8f50*/  IMAD R33, R33, UR4, RZ ;  /* 0x0000000421217c24 */ /* 0x000fe2000f8e02ff */
[----:B0-----:R0:W-:Y:S01]  /*8f60*/  @P2 STG.E.U16 desc[UR40][R6.64], R12 ;  /* 0x0000000c06002986 */ /* 0x0011e2000c101528 */
[C---:B------:R-:W-:Y:S01]  /*8f70*/  ISETP.LT.AND P2, PT, R32.reuse, UR11, !P0 ;  /* 0x0000000b20007c0c */ /* 0x040fe2000c741270 */
[----:B------:R-:W-:Y:S01]  /*8f80*/  IMAD R32, R32, UR4, RZ ;  /* 0x0000000420207c24 */ /* 0x000fe2000f8e02ff */
[CC--:B-1----:R-:W-:Y:S01]  /*8f90*/  LEA R2, P6, R34.reuse, R46.reuse, 0x1 ;  /* 0x0000002e22027211 */ /* 0x0c2fe200078c08ff */
[----:B--2---:R1:W-:Y:S01]  /*8fa0*/  @P4 STG.E.U16 desc[UR40][R8.64], R16 ;  /* 0x0000001008004986 */ /* 0x0043e2000c101528 */
[C---:B------:R-:W-:Y:S01]  /*8fb0*/  ISETP.LT.AND P4, PT, R31.reuse, UR11, !P0 ;  /* 0x0000000b1f007c0c */ /* 0x040fe2000c781270 */
[----:B------:R-:W-:Y:S01]  /*8fc0*/  IMAD R31, R31, UR4, RZ ;  /* 0x000000041f1f7c24 */ /* 0x000fe2000f8e02ff */
[----:B---3--:R-:W-:Y:S01]  /*8fd0*/  LEA R4, P5, R33, R46, 0x1 ;  /* 0x0000002e21047211 */ /* 0x008fe200078a08ff */
[----:B------:R-:W-:Y:S01]  /*8fe0*/  IMAD R11, R23, UR4, RZ ;  /* 0x00000004170b7c24 */ /* 0x000fe2000f8e02ff */
[----:B------:R-:W-:-:S02]  /*8ff0*/  LEA.HI.X.SX32 R3, R34, R48, 0x1, P6 ;  /* 0x0000003022037211 */ /* 0x000fc400030f0eff */
[----:B------:R-:W-:Y:S02]  /*9000*/  LEA.HI.X.SX32 R5, R33, R48, 0x1, P5 ;  /* 0x0000003021057211 */ /* 0x000fe400028f0eff */
[-C--:B0-----:R-:W-:Y:S02]  /*9010*/  LEA R6, P6, R32, R46.reuse, 0x1 ;  /* 0x0000002e20067211 */ /* 0x081fe400078c08ff */
[----:B------:R-:W-:Y:S02]  /*9020*/  PRMT R10, R13, 0x7632, R10 ;  /* 0x000076320d0a7816 */ /* 0x000fe4000000000a */
[----:B-1----:R-:W-:Y:S01]  /*9030*/  PRMT R9, R12, 0x7632, R9 ;  /* 0x000076320c097816 */ /* 0x002fe20000000009 */
[----:B------:R-:W-:Y:S01]  /*9040*/  IMAD R12, R22, UR4, RZ ;  /* 0x00000004160c7c24 */ /* 0x000fe2000f8e02ff */
[----:B------:R-:W-:Y:S02]  /*9050*/  PRMT R16, R16, 0x7632, R16 ;  /* 0x0000763210107816 */ /* 0x000fe40000000010 */
[----:B------:R-:W-:Y:S01]  /*9060*/  LEA R8, P5, R31, R46, 0x1 ;  /* 0x0000002e1f087211 */ /* 0x000fe200078a08ff */
[----:B------:R0:W-:Y:S01]  /*9070*/  @P1 STG.E.U16 desc[UR40][R2.64], R9 ;  /* 0x0000000902001986 */ /* 0x0001e2000c101528 */
[----:B------:R-:W-:-:S02]  /*9080*/  LEA.HI.X.SX32 R7, R32, R48, 0x1, P6 ;  /* 0x0000003020077211 */ /* 0x000fc400030f0eff */
[C---:B------:R-:W-:Y:S01]  /*9090*/  ISETP.LT.AND P1, PT, R30.reuse, UR11, !P0 ;  /* 0x0000000b1e007c0c */ /* 0x040fe2000c721270 */
[----:B------:R1:W-:Y:S01]  /*90a0*/  @P3 STG.E.U16 desc[UR40][R4.64], R16 ;  /* 0x0000001004003986 */ /* 0x0003e2000c101528 */
[C---:B------:R-:W-:Y:S01]  /*90b0*/  ISETP.LT.AND P3, PT, R29.reuse, UR11, !P0 ;  /* 0x0000000b1d007c0c */ /* 0x040fe2000c761270 */
[----:B------:R-:W-:Y:S02]  /*90c0*/  IMAD R29, R29, UR4, RZ ;  /* 0x000000041d1d7c24 */ /* 0x000fe4000f8e02ff */
[----:B------:R2:W-:Y:S01]  /*90d0*/  @P2 STG.E.U16 desc[UR40][R6.64], R13 ;  /* 0x0000000d06002986 */ /* 0x0005e2000c101528 */
[----:B------:R-:W-:Y:S01]  /*90e0*/  IMAD R30, R30, UR4, RZ ;  /* 0x000000041e1e7c24 */ /* 0x000fe2000f8e02ff */
[C---:B------:R-:W-:Y:S01]  /*90f0*/  ISETP.LT.AND P2, PT, R28.reuse, UR11, !P0 ;  /* 0x0000000b1c007c0c */ /* 0x040fe2000c741270 */
[----:B------:R-:W-:Y:S01]  /*9100*/  IMAD R28, R28, UR4, RZ ;  /* 0x000000041c1c7c24 */ /* 0x000fe2000f8e02ff */
[----:B0-----:R-:W-:Y:S02]  /*9110*/  LEA.HI.X.SX32 R9, R31, R48, 0x1, P5 ;  /* 0x000000301f097211 */ /* 0x001fe400028f0eff */
[----:B------:R-:W-:-:S02]  /*9120*/  LEA R2, P6, R30, R46, 0x1 ;  /* 0x0000002e1e027211 */ /* 0x000fc400078c08ff */
[----:B-1----:R-:W-:Y:S01]  /*9130*/  LEA R4, P5, R29, R46, 0x1 ;  /* 0x0000002e1d047211 */ /* 0x002fe200078a08ff */
[----:B------:R0:W-:Y:S01]  /*9140*/  @P4 STG.E.U16 desc[UR40][R8.64], R17 ;  /* 0x0000001108004986 */ /* 0x0001e2000c101528 */
[C---:B------:R-:W-:Y:S01]  /*9150*/  ISETP.LT.AND P4, PT, R27.reuse, UR11, !P0 ;  /* 0x0000000b1b007c0c */ /* 0x040fe2000c781270 */
[----:B------:R-:W-:Y:S01]  /*9160*/  IMAD R27, R27, UR4, RZ ;  /* 0x000000041b1b7c24 */ /* 0x000fe2000f8e02ff */
[-C--:B------:R-:W-:Y:S01]  /*9170*/  LEA.HI.X.SX32 R5, R29, R48.reuse, 0x1, P5 ;  /* 0x000000301d057211 */ /* 0x080fe200028f0eff */
[----:B--2---:R-:W-:Y:S01]  /*9180*/  IMAD R13, R0, UR4, RZ ;  /* 0x00000004000d7c24 */ /* 0x004fe2000f8e02ff */
[----:B------:R-:W-:Y:S02]  /*9190*/  LEA.HI.X.SX32 R3, R30, R48, 0x1, P6 ;  /* 0x000000301e037211 */ /* 0x000fe400030f0eff */
[----:B------:R-:W-:-:S03]  /*91a0*/  LEA R6, P6, R28, R46, 0x1 ;  /* 0x0000002e1c067211 */ /* 0x000fc600078c08ff */
[----:B------:R1:W-:Y:S01]  /*91b0*/  @P1 STG.E.U16 desc[UR40][R2.64], R10 ;  /* 0x0000000a02001986 */ /* 0x0003e2000c101528 */
[----:B------:R-:W-:Y:S02]  /*91c0*/  LEA.HI.X.SX32 R7, R28, R48, 0x1, P6 ;  /* 0x000000301c077211 */ /* 0x000fe400030f0eff */
[----:B0-----:R-:W-:Y:S02]  /*91d0*/  LEA R8, P5, R27, R46, 0x1 ;  /* 0x0000002e1b087211 */ /* 0x001fe400078a08ff */
[----:B------:R-:W-:Y:S02]  /*91e0*/  PRMT R17, R17, 0x7632, R17 ;  /* 0x0000763211117816 */ /* 0x000fe40000000011 */
[----:B------:R-:W-:Y:S02]  /*91f0*/  LEA.HI.X.SX32 R9, R27, R48, 0x1, P5 ;  /* 0x000000301b097211 */ /* 0x000fe400028f0eff */
[C---:B------:R-:W-:Y:S01]  /*9200*/  ISETP.LT.AND P5, PT, R26.reuse, UR11, !P0 ;  /* 0x0000000b1a007c0c */ /* 0x040fe2000c7a1270 */
[----:B------:R-:W-:Y:S01]  /*9210*/  IMAD R26, R26, UR4, RZ ;  /* 0x000000041a1a7c24 */ /* 0x000fe2000f8e02ff */
[----:B------:R0:W-:Y:S01]  /*9220*/  @P3 STG.E.U16 desc[UR40][R4.64], R17 ;  /* 0x0000001104003986 */ /* 0x0001e2000c101528 */
[C---:B------:R-:W-:Y:S01]  /*9230*/  ISETP.LT.AND P3, PT, R24.reuse, UR11, !P0 ;  /* 0x0000000b18007c0c */ /* 0x040fe2000c761270 */
[----:B------:R-:W-:-:S02]  /*9240*/  IMAD R24, R24, UR4, RZ ;  /* 0x0000000418187c24 */ /* 0x000fc4000f8e02ff */
[----:B------:R2:W-:Y:S01]  /*9250*/  @P2 STG.E.U16 desc[UR40][R6.64], R14 ;  /* 0x0000000e06002986 */ /* 0x0005e2000c101528 */
[----:B-1----:R-:W-:-:S03]  /*9260*/  LEA R2, P1, R26, R46, 0x1 ;  /* 0x0000002e1a027211 */ /* 0x002fc600078208ff */
[----:B------:R1:W-:Y:S01]  /*9270*/  @P4 STG.E.U16 desc[UR40][R8.64], R18 ;  /* 0x0000001208004986 */ /* 0x0003e2000c101528 */
[C---:B------:R-:W-:Y:S01]  /*9280*/  ISETP.LT.AND P4, PT, R25.reuse, UR11, !P0 ;  /* 0x0000000b19007c0c */ /* 0x040fe2000c781270 */
[----:B------:R-:W-:Y:S01]  /*9290*/  IMAD R25, R25, UR4, RZ ;  /* 0x0000000419197c24 */ /* 0x000fe2000f8e02ff */
[----:B------:R-:W-:-:S04]  /*92a0*/  LEA.HI.X.SX32 R3, R26, R48, 0x1, P1 ;  /* 0x000000301a037211 */ /* 0x000fc800008f0eff */
[-C--:B0-----:R-:W-:Y:S02]  /*92b0*/  LEA R4, P6, R25, R46.reuse, 0x1 ;  /* 0x0000002e19047211 */ /* 0x081fe400078c08ff */
[-C--:B--2---:R-:W-:Y:S02]  /*92c0*/  LEA R6, P2, R24, R46.reuse, 0x1 ;  /* 0x0000002e18067211 */ /* 0x084fe400078408ff */
[----:B------:R-:W-:Y:S02]  /*92d0*/  PRMT R14, R14, 0x7632, R14 ;  /* 0x000076320e0e7816 */ /* 0x000fe4000000000e */
[----:B-1----:R-:W-:Y:S02]  /*92e0*/  LEA R8, P1, R11, R46, 0x1 ;  /* 0x0000002e0b087211 */ /* 0x002fe400078208ff */
[----:B------:R-:W-:Y:S01]  /*92f0*/  LEA.HI.X.SX32 R7, R24, R48, 0x1, P2 ;  /* 0x0000003018077211 */ /* 0x000fe200010f0eff */
[----:B------:R-:W-:Y:S01]  /*9300*/  @P5 STG.E.U16 desc[UR40][R2.64], R14 ;  /* 0x0000000e02005986 */ /* 0x000fe2000c101528 */
[----:B------:R-:W-:-:S02]  /*9310*/  ISETP.LT.AND P2, PT, R23, UR11, !P0 ;  /* 0x0000000b17007c0c */ /* 0x000fc4000c741270 */
[-C--:B------:R-:W-:Y:S02]  /*9320*/  LEA.HI.X.SX32 R9, R11, R48.reuse, 0x1, P1 ;  /* 0x000000300b097211 */ /* 0x080fe400008f0eff */
[----:B------:R-:W-:Y:S02]  /*9330*/  ISETP.LT.AND P1, PT, R22, UR11, !P0 ;  /* 0x0000000b16007c0c */ /* 0x000fe4000c721270 */
[----:B------:R-:W-:Y:S02]  /*9340*/  ISETP.LT.AND P0, PT, R0, UR11, !P0 ;  /* 0x0000000b00007c0c */ /* 0x000fe4000c701270 */
[----:B------:R-:W-:Y:S02]  /*9350*/  LEA.HI.X.SX32 R5, R25, R48, 0x1, P6 ;  /* 0x0000003019057211 */ /* 0x000fe400030f0eff */
[----:B------:R-:W-:Y:S02]  /*9360*/  PRMT R18, R18, 0x7632, R18 ;  /* 0x0000763212127816 */ /* 0x000fe40000000012 */
[----:B------:R-:W-:-:S03]  /*9370*/  LEA R10, P6, R12, R46, 0x1 ;  /* 0x0000002e0c0a7211 */ /* 0x000fc600078c08ff */
[----:B------:R0:W-:Y:S01]  /*9380*/  @P4 STG.E.U16 desc[UR40][R4.64], R18 ;  /* 0x0000001204004986 */ /* 0x0001e2000c101528 */
[----:B------:R-:W-:Y:S02]  /*9390*/  LEA.HI.X.SX32 R11, R12, R48, 0x1, P6 ;  /* 0x000000300c0b7211 */ /* 0x000fe400030f0eff */
[C---:B------:R-:W-:Y:S01]  /*93a0*/  LEA R12, P6, R13.reuse, R46, 0x1 ;  /* 0x0000002e0d0c7211 */ /* 0x040fe200078c08ff */
[----:B------:R1:W-:Y:S03]  /*93b0*/  @P3 STG.E.U16 desc[UR40][R6.64], R15 ;  /* 0x0000000f06003986 */ /* 0x0003e6000c101528 */
[----:B------:R-:W-:Y:S01]  /*93c0*/  LEA.HI.X.SX32 R13, R13, R48, 0x1, P6 ;  /* 0x000000300d0d7211 */ /* 0x000fe200030f0eff */
[----:B------:R1:W-:Y:S01]  /*93d0*/  @P2 STG.E.U16 desc[UR40][R8.64], R19 ;  /* 0x0000001308002986 */ /* 0x0003e2000c101528 */
[----:B0-----:R-:W-:-:S05]  /*93e0*/  PRMT R5, R15, 0x7632, R5 ;  /* 0x000076320f057816 */ /* 0x001fca0000000005 */
[----:B------:R1:W-:Y:S01]  /*93f0*/  @P1 STG.E.U16 desc[UR40][R10.64], R5 ;  /* 0x000000050a001986 */ /* 0x0003e2000c101528 */
[----:B------:R-:W-:Y:S05]  /*9400*/  @!P0 EXIT ;  /* 0x000000000000894d */ /* 0x000fea0003800000 */
[----:B-1----:R-:W-:-:S05]  /*9410*/  PRMT R6, R19, 0x7632, R6 ;  /* 0x0000763213067816 */ /* 0x002fca0000000006 */
[----:B------:R-:W-:Y:S01]  /*9420*/  STG.E.U16 desc[UR40][R12.64], R6 ;  /* 0x000000060c007986 */ /* 0x000fe2000c101528 */
[----:B------:R-:W-:Y:S05]  /*9430*/  EXIT ;  /* 0x000000000000794d */ /* 0x000fea0003800000 */
.L_x_2:
[----:B------:R-:W-:-:S00]  /*9440*/  BRA `(.L_x_2) ;  /* 0xfffffffc00fc7947 */ /* 0x000fc0000383ffff */
[----:B------:R-:W-:-:S00]  /*9450*/  NOP ;  /* 0x0000000000007918 */ /* 0x000fc00000000000 */
        /* <DEDUP_REMOVED lines=10> */
.L_x_3:


//--------------------- .nv.shared.matmul_kernel  --------------------------
	.section	.nv.shared.matmul_kernel,"aw",@nobits
	.sectionflags	@""
	.align	16
	.zero		1024


//--------------------- .nv.shared.reserved.0     --------------------------
	.section	.nv.shared.reserved.0,"aw",@nobits
	.weak		__nv_reservedSMEM_offset_0_alias
	.size		__nv_reservedSMEM_offset_0_alias, 0, 0
	.other		__nv_reservedSMEM_offset_0_alias,@"STO_CUDA_RESERVED_SHARED STV_DEFAULT"
__nv_reservedSMEM_offset_0_alias:
	.zero		0


//--------------------- .nv.constant0.matmul_kernel --------------------------
	.section	.nv.constant0.matmul_kernel,"a",@progbits
	.sectionflags	@""
	.align	4
.nv.constant0.matmul_kernel:
	.zero		608


//--------------------- SYMBOLS --------------------------

	.type		.nv.reservedSmem.offset0,@object
	.size		.nv.reservedSmem.offset0,0x4
